//
// Generated by NVIDIA NVVM Compiler
//
// Compiler Build ID: CL-36424714
// Cuda compilation tools, release 13.0, V13.0.88
// Based on NVVM 20.0.0
//

.version 9.0
.target sm_100
.address_size 64

	// .globl	sumKern
// _ZZ6matmulE2S1 has been demoted
// _ZZ6matmulE2S2 has been demoted
// _ZZ5sgemmE5bTile has been demoted

.visible .entry sumKern(
	.param .u64 .ptr .align 1 sumKern_param_0,
	.param .u64 .ptr .align 1 sumKern_param_1
)
{
	.reg .pred 	%p<4>;
	.reg .b32 	%r<17>;
	.reg .b64 	%rd<9>;

	ld.param.u64 	%rd3, [sumKern_param_0];
	ld.param.u64 	%rd2, [sumKern_param_1];
	cvta.to.global.u64 	%rd1, %rd3;
	mov.u32 	%r1, %tid.x;
	mov.u32 	%r15, %ntid.x;
	shl.b32 	%r3, %r1, 1;
	mov.b32 	%r16, 1;
$L__BB0_1:
	setp.ge.u32 	%p1, %r1, %r15;
	@%p1 bra 	$L__BB0_3;
	mul.lo.s32 	%r9, %r3, %r16;
	add.s32 	%r10, %r9, %r16;
	mul.wide.s32 	%rd4, %r10, 4;
	add.s64 	%rd5, %rd1, %rd4;
	ld.global.u32 	%r11, [%rd5];
	mul.wide.s32 	%rd6, %r9, 4;
	add.s64 	%rd7, %rd1, %rd6;
	ld.global.u32 	%r12, [%rd7];
	add.s32 	%r13, %r12, %r11;
	st.global.u32 	[%rd7], %r13;
$L__BB0_3:
	shl.b32 	%r16, %r16, 1;
	shr.u32 	%r7, %r15, 1;
	bar.sync 	0;
	setp.gt.u32 	%p2, %r15, 1;
	mov.u32 	%r15, %r7;
	@%p2 bra 	$L__BB0_1;
	setp.ne.s32 	%p3, %r1, 0;
	@%p3 bra 	$L__BB0_6;
	ld.global.u32 	%r14, [%rd1];
	cvta.to.global.u64 	%rd8, %rd2;
	st.global.u32 	[%rd8], %r14;
$L__BB0_6:
	ret;

}
	// .globl	prodKern
.visible .entry prodKern(
	.param .u64 prodKern_param_0,
	.param .u64 .ptr .align 1 prodKern_param_1,
	.param .u64 .ptr .align 1 prodKern_param_2,
	.param .u64 .ptr .align 1 prodKern_param_3
)
{
	.reg .pred 	%p<2>;
	.reg .b32 	%r<8>;
	.reg .b64 	%rd<13>;

	ld.param.u64 	%rd5, [prodKern_param_0];
	ld.param.u64 	%rd2, [prodKern_param_1];
	ld.param.u64 	%rd3, [prodKern_param_2];
	ld.param.u64 	%rd4, [prodKern_param_3];
	mov.u32 	%r1, %ctaid.x;
	mov.u32 	%r2, %ntid.x;
	mov.u32 	%r3, %tid.x;
	mad.lo.s32 	%r4, %r1, %r2, %r3;
	cvt.s64.s32 	%rd1, %r4;
	setp.le.u64 	%p1, %rd5, %rd1;
	@%p1 bra 	$L__BB1_2;
	cvta.to.global.u64 	%rd6, %rd2;
	cvta.to.global.u64 	%rd7, %rd3;
	cvta.to.global.u64 	%rd8, %rd4;
	shl.b64 	%rd9, %rd1, 2;
	add.s64 	%rd10, %rd6, %rd9;
	ld.global.u32 	%r5, [%rd10];
	add.s64 	%rd11, %rd7, %rd9;
	ld.global.u32 	%r6, [%rd11];
	mul.lo.s32 	%r7, %r6, %r5;
	add.s64 	%rd12, %rd8, %rd9;
	st.global.u32 	[%rd12], %r7;
$L__BB1_2:
	ret;

}
	// .globl	matmul
.visible .entry matmul(
	.param .u64 .ptr .align 1 matmul_param_0,
	.param .u64 .ptr .align 1 matmul_param_1,
	.param .u64 .ptr .align 1 matmul_param_2
)
{
	.reg .pred 	%p<5>;
	.reg .b32 	%r<40>;
	.reg .b32 	%f<108>;
	.reg .b64 	%rd<13>;
	// demoted variable
	.shared .align 4 .b8 _ZZ6matmulE2S1[4096];
	// demoted variable
	.shared .align 4 .b8 _ZZ6matmulE2S2[4096];
	ld.param.u64 	%rd4, [matmul_param_0];
	ld.param.u64 	%rd5, [matmul_param_1];
	ld.param.u64 	%rd3, [matmul_param_2];
	cvta.to.global.u64 	%rd1, %rd5;
	cvta.to.global.u64 	%rd2, %rd4;
	mov.u32 	%r35, %tid.x;
	mov.u32 	%r37, %tid.y;
	mov.u32 	%r23, %ctaid.x;
	mov.u32 	%r24, %ntid.x;
	mad.lo.s32 	%r3, %r23, %r24, %r35;
	mov.u32 	%r25, %ctaid.y;
	mov.u32 	%r26, %ntid.y;
	mad.lo.s32 	%r4, %r25, %r26, %r37;
	shl.b32 	%r27, %r37, 7;
	mov.u32 	%r28, _ZZ6matmulE2S1;
	add.s32 	%r5, %r28, %r27;
	shl.b32 	%r29, %r35, 2;
	add.s32 	%r6, %r5, %r29;
	shl.b32 	%r7, %r4, 7;
	mov.u32 	%r30, _ZZ6matmulE2S2;
	add.s32 	%r9, %r30, %r29;
	add.s32 	%r8, %r9, %r27;
	add.s32 	%r38, %r3, %r27;
	add.s32 	%r36, %r35, %r7;
	mov.f32 	%f105, 0f00000000;
	mov.b32 	%r39, 0;
$L__BB2_1:
	max.u32 	%r31, %r4, %r35;
	setp.gt.u32 	%p1, %r31, 127;
	mov.f32 	%f106, 0f00000000;
	@%p1 bra 	$L__BB2_3;
	mul.wide.u32 	%rd6, %r36, 4;
	add.s64 	%rd7, %rd2, %rd6;
	ld.global.f32 	%f106, [%rd7];
$L__BB2_3:
	st.shared.f32 	[%r6], %f106;
	bar.sync 	0;
	max.u32 	%r32, %r3, %r37;
	setp.gt.u32 	%p2, %r32, 127;
	mov.f32 	%f107, 0f00000000;
	@%p2 bra 	$L__BB2_5;
	mul.wide.u32 	%rd8, %r38, 4;
	add.s64 	%rd9, %rd1, %rd8;
	ld.global.f32 	%f107, [%rd9];
$L__BB2_5:
	st.shared.f32 	[%r8], %f107;
	bar.sync 	0;
	ld.shared.f32 	%f10, [%r5];
	ld.shared.f32 	%f11, [%r9];
	fma.rn.f32 	%f12, %f10, %f11, %f105;
	ld.shared.f32 	%f13, [%r5+4];
	ld.shared.f32 	%f14, [%r9+128];
	fma.rn.f32 	%f15, %f13, %f14, %f12;
	ld.shared.f32 	%f16, [%r5+8];
	ld.shared.f32 	%f17, [%r9+256];
	fma.rn.f32 	%f18, %f16, %f17, %f15;
	ld.shared.f32 	%f19, [%r5+12];
	ld.shared.f32 	%f20, [%r9+384];
	fma.rn.f32 	%f21, %f19, %f20, %f18;
	ld.shared.f32 	%f22, [%r5+16];
	ld.shared.f32 	%f23, [%r9+512];
	fma.rn.f32 	%f24, %f22, %f23, %f21;
	ld.shared.f32 	%f25, [%r5+20];
	ld.shared.f32 	%f26, [%r9+640];
	fma.rn.f32 	%f27, %f25, %f26, %f24;
	ld.shared.f32 	%f28, [%r5+24];
	ld.shared.f32 	%f29, [%r9+768];
	fma.rn.f32 	%f30, %f28, %f29, %f27;
	ld.shared.f32 	%f31, [%r5+28];
	ld.shared.f32 	%f32, [%r9+896];
	fma.rn.f32 	%f33, %f31, %f32, %f30;
	ld.shared.f32 	%f34, [%r5+32];
	ld.shared.f32 	%f35, [%r9+1024];
	fma.rn.f32 	%f36, %f34, %f35, %f33;
	ld.shared.f32 	%f37, [%r5+36];
	ld.shared.f32 	%f38, [%r9+1152];
	fma.rn.f32 	%f39, %f37, %f38, %f36;
	ld.shared.f32 	%f40, [%r5+40];
	ld.shared.f32 	%f41, [%r9+1280];
	fma.rn.f32 	%f42, %f40, %f41, %f39;
	ld.shared.f32 	%f43, [%r5+44];
	ld.shared.f32 	%f44, [%r9+1408];
	fma.rn.f32 	%f45, %f43, %f44, %f42;
	ld.shared.f32 	%f46, [%r5+48];
	ld.shared.f32 	%f47, [%r9+1536];
	fma.rn.f32 	%f48, %f46, %f47, %f45;
	ld.shared.f32 	%f49, [%r5+52];
	ld.shared.f32 	%f50, [%r9+1664];
	fma.rn.f32 	%f51, %f49, %f50, %f48;
	ld.shared.f32 	%f52, [%r5+56];
	ld.shared.f32 	%f53, [%r9+1792];
	fma.rn.f32 	%f54, %f52, %f53, %f51;
	ld.shared.f32 	%f55, [%r5+60];
	ld.shared.f32 	%f56, [%r9+1920];
	fma.rn.f32 	%f57, %f55, %f56, %f54;
	ld.shared.f32 	%f58, [%r5+64];
	ld.shared.f32 	%f59, [%r9+2048];
	fma.rn.f32 	%f60, %f58, %f59, %f57;
	ld.shared.f32 	%f61, [%r5+68];
	ld.shared.f32 	%f62, [%r9+2176];
	fma.rn.f32 	%f63, %f61, %f62, %f60;
	ld.shared.f32 	%f64, [%r5+72];
	ld.shared.f32 	%f65, [%r9+2304];
	fma.rn.f32 	%f66, %f64, %f65, %f63;
	ld.shared.f32 	%f67, [%r5+76];
	ld.shared.f32 	%f68, [%r9+2432];
	fma.rn.f32 	%f69, %f67, %f68, %f66;
	ld.shared.f32 	%f70, [%r5+80];
	ld.shared.f32 	%f71, [%r9+2560];
	fma.rn.f32 	%f72, %f70, %f71, %f69;
	ld.shared.f32 	%f73, [%r5+84];
	ld.shared.f32 	%f74, [%r9+2688];
	fma.rn.f32 	%f75, %f73, %f74, %f72;
	ld.shared.f32 	%f76, [%r5+88];
	ld.shared.f32 	%f77, [%r9+2816];
	fma.rn.f32 	%f78, %f76, %f77, %f75;
	ld.shared.f32 	%f79, [%r5+92];
	ld.shared.f32 	%f80, [%r9+2944];
	fma.rn.f32 	%f81, %f79, %f80, %f78;
	ld.shared.f32 	%f82, [%r5+96];
	ld.shared.f32 	%f83, [%r9+3072];
	fma.rn.f32 	%f84, %f82, %f83, %f81;
	ld.shared.f32 	%f85, [%r5+100];
	ld.shared.f32 	%f86, [%r9+3200];
	fma.rn.f32 	%f87, %f85, %f86, %f84;
	ld.shared.f32 	%f88, [%r5+104];
	ld.shared.f32 	%f89, [%r9+3328];
	fma.rn.f32 	%f90, %f88, %f89, %f87;
	ld.shared.f32 	%f91, [%r5+108];
	ld.shared.f32 	%f92, [%r9+3456];
	fma.rn.f32 	%f93, %f91, %f92, %f90;
	ld.shared.f32 	%f94, [%r5+112];
	ld.shared.f32 	%f95, [%r9+3584];
	fma.rn.f32 	%f96, %f94, %f95, %f93;
	ld.shared.f32 	%f97, [%r5+116];
	ld.shared.f32 	%f98, [%r9+3712];
	fma.rn.f32 	%f99, %f97, %f98, %f96;
	ld.shared.f32 	%f100, [%r5+120];
	ld.shared.f32 	%f101, [%r9+3840];
	fma.rn.f32 	%f102, %f100, %f101, %f99;
	ld.shared.f32 	%f103, [%r5+124];
	ld.shared.f32 	%f104, [%r9+3968];
	fma.rn.f32 	%f105, %f103, %f104, %f102;
	bar.sync 	0;
	add.s32 	%r39, %r39, 1;
	add.s32 	%r38, %r38, 4096;
	add.s32 	%r37, %r37, 32;
	add.s32 	%r36, %r36, 32;
	add.s32 	%r35, %r35, 32;
	setp.ne.s32 	%p3, %r39, 4;
	@%p3 bra 	$L__BB2_1;
	or.b32  	%r33, %r4, %r3;
	setp.gt.u32 	%p4, %r33, 127;
	@%p4 bra 	$L__BB2_8;
	add.s32 	%r34, %r7, %r3;
	cvta.to.global.u64 	%rd10, %rd3;
	mul.wide.u32 	%rd11, %r34, 4;
	add.s64 	%rd12, %rd10, %rd11;
	st.global.f32 	[%rd12], %f105;
$L__BB2_8:
	ret;

}
	// .globl	sgemm
.visible .entry sgemm(
	.param .u64 .ptr .align 1 sgemm_param_0,
	.param .u64 .ptr .align 1 sgemm_param_1,
	.param .u64 .ptr .align 1 sgemm_param_2
)
{
	.reg .pred 	%p<3>;
	.reg .b32 	%r<36>;
	.reg .b32 	%f<165>;
	.reg .b64 	%rd<16>;
	// demoted variable
	.shared .align 4 .b8 _ZZ5sgemmE5bTile[512];
	ld.param.u64 	%rd4, [sgemm_param_0];
	cvta.to.global.u64 	%rd5, %rd4;
	mov.u32 	%r1, %tid.y;
	mov.u32 	%r13, %ntid.x;
	mov.u32 	%r14, %tid.x;
	mad.lo.s32 	%r15, %r1, %r13, %r14;
	mov.u32 	%r16, %ctaid.x;
	mov.u32 	%r17, %ctaid.y;
	shl.b32 	%r2, %r17, 4;
	shl.b32 	%r18, %r1, 6;
	mov.u32 	%r19, _ZZ5sgemmE5bTile;
	add.s32 	%r20, %r19, %r18;
	shl.b32 	%r21, %r14, 2;
	add.s32 	%r3, %r20, %r21;
	shl.b32 	%r22, %r16, 14;
	shl.b32 	%r23, %r15, 7;
	add.s32 	%r4, %r22, %r23;
	add.s64 	%rd1, %rd5, 4;
	mov.b32 	%r33, 0;
	mov.f32 	%f149, 0f00000000;
	mov.f32 	%f150, %f149;
	mov.f32 	%f151, %f149;
	mov.f32 	%f152, %f149;
	mov.f32 	%f153, %f149;
	mov.f32 	%f154, %f149;
	mov.f32 	%f155, %f149;
	mov.f32 	%f156, %f149;
	mov.f32 	%f157, %f149;
	mov.f32 	%f158, %f149;
	mov.f32 	%f159, %f149;
	mov.f32 	%f160, %f149;
	mov.f32 	%f161, %f149;
	mov.f32 	%f162, %f149;
	mov.f32 	%f163, %f149;
	mov.f32 	%f164, %f149;
$L__BB3_1:
	ld.param.u64 	%rd14, [sgemm_param_1];
	add.s32 	%r25, %r33, %r1;
	shl.b32 	%r26, %r25, 7;
	add.s32 	%r28, %r2, %r14;
	add.s32 	%r29, %r26, %r28;
	cvta.to.global.u64 	%rd6, %rd14;
	mul.wide.u32 	%rd7, %r29, 4;
	add.s64 	%rd8, %rd6, %rd7;
	ld.global.f32 	%f50, [%rd8];
	st.shared.f32 	[%r3], %f50;
	bar.sync 	0;
	add.s32 	%r34, %r33, %r4;
	mov.b32 	%r35, 64;
$L__BB3_2:
	mul.wide.s32 	%rd9, %r34, 4;
	add.s64 	%rd10, %rd1, %rd9;
	mov.u32 	%r30, _ZZ5sgemmE5bTile;
	add.s32 	%r31, %r30, %r35;
	ld.global.f32 	%f51, [%rd10+-4];
	ld.shared.f32 	%f52, [%r31+-64];
	fma.rn.f32 	%f53, %f51, %f52, %f164;
	ld.shared.f32 	%f54, [%r31+-60];
	fma.rn.f32 	%f55, %f51, %f54, %f163;
	ld.shared.f32 	%f56, [%r31+-56];
	fma.rn.f32 	%f57, %f51, %f56, %f162;
	ld.shared.f32 	%f58, [%r31+-52];
	fma.rn.f32 	%f59, %f51, %f58, %f161;
	ld.shared.f32 	%f60, [%r31+-48];
	fma.rn.f32 	%f61, %f51, %f60, %f160;
	ld.shared.f32 	%f62, [%r31+-44];
	fma.rn.f32 	%f63, %f51, %f62, %f159;
	ld.shared.f32 	%f64, [%r31+-40];
	fma.rn.f32 	%f65, %f51, %f64, %f158;
	ld.shared.f32 	%f66, [%r31+-36];
	fma.rn.f32 	%f67, %f51, %f66, %f157;
	ld.shared.f32 	%f68, [%r31+-32];
	fma.rn.f32 	%f69, %f51, %f68, %f156;
	ld.shared.f32 	%f70, [%r31+-28];
	fma.rn.f32 	%f71, %f51, %f70, %f155;
	ld.shared.f32 	%f72, [%r31+-24];
	fma.rn.f32 	%f73, %f51, %f72, %f154;
	ld.shared.f32 	%f74, [%r31+-20];
	fma.rn.f32 	%f75, %f51, %f74, %f153;
	ld.shared.f32 	%f76, [%r31+-16];
	fma.rn.f32 	%f77, %f51, %f76, %f152;
	ld.shared.f32 	%f78, [%r31+-12];
	fma.rn.f32 	%f79, %f51, %f78, %f151;
	ld.shared.f32 	%f80, [%r31+-8];
	fma.rn.f32 	%f81, %f51, %f80, %f150;
	ld.shared.f32 	%f82, [%r31+-4];
	fma.rn.f32 	%f83, %f51, %f82, %f149;
	ld.global.f32 	%f84, [%rd10];
	ld.shared.f32 	%f85, [%r31];
	fma.rn.f32 	%f164, %f84, %f85, %f53;
	ld.shared.f32 	%f86, [%r31+4];
	fma.rn.f32 	%f163, %f84, %f86, %f55;
	ld.shared.f32 	%f87, [%r31+8];
	fma.rn.f32 	%f162, %f84, %f87, %f57;
	ld.shared.f32 	%f88, [%r31+12];
	fma.rn.f32 	%f161, %f84, %f88, %f59;
	ld.shared.f32 	%f89, [%r31+16];
	fma.rn.f32 	%f160, %f84, %f89, %f61;
	ld.shared.f32 	%f90, [%r31+20];
	fma.rn.f32 	%f159, %f84, %f90, %f63;
	ld.shared.f32 	%f91, [%r31+24];
	fma.rn.f32 	%f158, %f84, %f91, %f65;
	ld.shared.f32 	%f92, [%r31+28];
	fma.rn.f32 	%f157, %f84, %f92, %f67;
	ld.shared.f32 	%f93, [%r31+32];
	fma.rn.f32 	%f156, %f84, %f93, %f69;
	ld.shared.f32 	%f94, [%r31+36];
	fma.rn.f32 	%f155, %f84, %f94, %f71;
	ld.shared.f32 	%f95, [%r31+40];
	fma.rn.f32 	%f154, %f84, %f95, %f73;
	ld.shared.f32 	%f96, [%r31+44];
	fma.rn.f32 	%f153, %f84, %f96, %f75;
	ld.shared.f32 	%f97, [%r31+48];
	fma.rn.f32 	%f152, %f84, %f97, %f77;
	ld.shared.f32 	%f98, [%r31+52];
	fma.rn.f32 	%f151, %f84, %f98, %f79;
	ld.shared.f32 	%f99, [%r31+56];
	fma.rn.f32 	%f150, %f84, %f99, %f81;
	ld.shared.f32 	%f100, [%r31+60];
	fma.rn.f32 	%f149, %f84, %f100, %f83;
	add.s32 	%r35, %r35, 128;
	add.s32 	%r34, %r34, 2;
	setp.ne.s32 	%p1, %r35, 576;
	@%p1 bra 	$L__BB3_2;
	bar.sync 	0;
	add.s32 	%r11, %r33, 8;
	setp.lt.u32 	%p2, %r33, 120;
	mov.u32 	%r33, %r11;
	@%p2 bra 	$L__BB3_1;
	ld.param.u64 	%rd15, [sgemm_param_2];
	add.s32 	%r32, %r4, %r2;
	cvta.to.global.u64 	%rd11, %rd15;
	mul.wide.s32 	%rd12, %r32, 4;
	add.s64 	%rd13, %rd11, %rd12;
	ld.global.f32 	%f101, [%rd13];
	add.f32 	%f102, %f101, %f164;
	st.global.f32 	[%rd13], %f102;
	ld.global.f32 	%f103, [%rd13+4];
	add.f32 	%f104, %f103, %f163;
	st.global.f32 	[%rd13+4], %f104;
	ld.global.f32 	%f105, [%rd13+8];
	add.f32 	%f106, %f105, %f162;
	st.global.f32 	[%rd13+8], %f106;
	ld.global.f32 	%f107, [%rd13+12];
	add.f32 	%f108, %f107, %f161;
	st.global.f32 	[%rd13+12], %f108;
	ld.global.f32 	%f109, [%rd13+16];
	add.f32 	%f110, %f109, %f160;
	st.global.f32 	[%rd13+16], %f110;
	ld.global.f32 	%f111, [%rd13+20];
	add.f32 	%f112, %f111, %f159;
	st.global.f32 	[%rd13+20], %f112;
	ld.global.f32 	%f113, [%rd13+24];
	add.f32 	%f114, %f113, %f158;
	st.global.f32 	[%rd13+24], %f114;
	ld.global.f32 	%f115, [%rd13+28];
	add.f32 	%f116, %f115, %f157;
	st.global.f32 	[%rd13+28], %f116;
	ld.global.f32 	%f117, [%rd13+32];
	add.f32 	%f118, %f117, %f156;
	st.global.f32 	[%rd13+32], %f118;
	ld.global.f32 	%f119, [%rd13+36];
	add.f32 	%f120, %f119, %f155;
	st.global.f32 	[%rd13+36], %f120;
	ld.global.f32 	%f121, [%rd13+40];
	add.f32 	%f122, %f121, %f154;
	st.global.f32 	[%rd13+40], %f122;
	ld.global.f32 	%f123, [%rd13+44];
	add.f32 	%f124, %f123, %f153;
	st.global.f32 	[%rd13+44], %f124;
	ld.global.f32 	%f125, [%rd13+48];
	add.f32 	%f126, %f125, %f152;
	st.global.f32 	[%rd13+48], %f126;
	ld.global.f32 	%f127, [%rd13+52];
	add.f32 	%f128, %f127, %f151;
	st.global.f32 	[%rd13+52], %f128;
	ld.global.f32 	%f129, [%rd13+56];
	add.f32 	%f130, %f129, %f150;
	st.global.f32 	[%rd13+56], %f130;
	ld.global.f32 	%f131, [%rd13+60];
	add.f32 	%f132, %f131, %f149;
	st.global.f32 	[%rd13+60], %f132;
	ret;

}


// ===== COMPILED SASS (sm_100) =====

	.target	sm_100

	.elftype	@"ET_EXEC"


//--------------------- .note.nv.tkinfo           --------------------------
	.section	.note.nv.tkinfo,"",@"SHT_NOTE"
	.sectionflags	@"SHF_NOTE_NV_TKINFO"
	.tkinfo
        /*0018*/ 	.word	0x00000002
        /*0030*/ 	.string	""
        /*0030*/ 	.string	"ptxas"
        /*0030*/ 	.string	"Cuda compilation tools, release 13.0, V13.0.88"
        /*0030*/ 	.string	"Build cuda_13.0.r13.0/compiler.36424714_0"
        /*0030*/ 	.string	"-arch sm_100 -m 64 "



//--------------------- .note.nv.cuinfo           --------------------------
	.section	.note.nv.cuinfo,"",@"SHT_NOTE"
	.sectionflags	@"SHF_NOTE_NV_CUINFO"
        /*0018*/ 	.short	0x0002
        /*001a*/ 	.short	0x0064
        /*001c*/ 	.short	0x0082
	.zero		2


//--------------------- .nv.info                  --------------------------
	.section	.nv.info,"",@"SHT_CUDA_INFO"
	.align	4


	//----- nvinfo : EIATTR_REGCOUNT
	.align		4
        /*0000*/ 	.byte	0x04, 0x2f
        /*0002*/ 	.short	(.L_1 - .L_0)
	.align		4
.L_0:
        /*0004*/ 	.word	index@(sumKern)
        /*0008*/ 	.word	0x0000000c


	//----- nvinfo : EIATTR_FRAME_SIZE
	.align		4
.L_1:
        /*000c*/ 	.byte	0x04, 0x11
        /*000e*/ 	.short	(.L_3 - .L_2)
	.align		4
.L_2:
        /*0010*/ 	.word	index@(sumKern)
        /*0014*/ 	.word	0x00000000


	//----- nvinfo : EIATTR_REGCOUNT
	.align		4
.L_3:
        /*0018*/ 	.byte	0x04, 0x2f
        /*001a*/ 	.short	(.L_5 - .L_4)
	.align		4
.L_4:
        /*001c*/ 	.word	index@(prodKern)
        /*0020*/ 	.word	0x0000000c


	//----- nvinfo : EIATTR_FRAME_SIZE
	.align		4
.L_5:
        /*0024*/ 	.byte	0x04, 0x11
        /*0026*/ 	.short	(.L_7 - .L_6)
	.align		4
.L_6:
        /*0028*/ 	.word	index@(prodKern)
        /*002c*/ 	.word	0x00000000


	//----- nvinfo : EIATTR_REGCOUNT
	.align		4
.L_7:
        /*0030*/ 	.byte	0x04, 0x2f
        /*0032*/ 	.short	(.L_9 - .L_8)
	.align		4
.L_8:
        /*0034*/ 	.word	index@(matmul)
        /*0038*/ 	.word	0x00000020


	//----- nvinfo : EIATTR_FRAME_SIZE
	.align		4
.L_9:
        /*003c*/ 	.byte	0x04, 0x11
        /*003e*/ 	.short	(.L_11 - .L_10)
	.align		4
.L_10:
        /*0040*/ 	.word	index@(matmul)
        /*0044*/ 	.word	0x00000000


	//----- nvinfo : EIATTR_REGCOUNT
	.align		4
.L_11:
        /*0048*/ 	.byte	0x04, 0x2f
        /*004a*/ 	.short	(.L_13 - .L_12)
	.align		4
.L_12:
        /*004c*/ 	.word	index@(sgemm)
        /*0050*/ 	.word	0x00000028


	//----- nvinfo : EIATTR_FRAME_SIZE
	.align		4
.L_13:
        /*0054*/ 	.byte	0x04, 0x11
        /*0056*/ 	.short	(.L_15 - .L_14)
	.align		4
.L_14:
        /*0058*/ 	.word	index@(sgemm)
        /*005c*/ 	.word	0x00000000


	//----- nvinfo : EIATTR_MIN_STACK_SIZE
	.align		4
.L_15:
        /*0060*/ 	.byte	0x04, 0x12
        /*0062*/ 	.short	(.L_17 - .L_16)
	.align		4
.L_16:
        /*0064*/ 	.word	index@(sgemm)
        /*0068*/ 	.word	0x00000000


	//----- nvinfo : EIATTR_MIN_STACK_SIZE
	.align		4
.L_17:
        /*006c*/ 	.byte	0x04, 0x12
        /*006e*/ 	.short	(.L_19 - .L_18)
	.align		4
.L_18:
        /*0070*/ 	.word	index@(matmul)
        /*0074*/ 	.word	0x00000000


	//----- nvinfo : EIATTR_MIN_STACK_SIZE
	.align		4
.L_19:
        /*0078*/ 	.byte	0x04, 0x12
        /*007a*/ 	.short	(.L_21 - .L_20)
	.align		4
.L_20:
        /*007c*/ 	.word	index@(prodKern)
        /*0080*/ 	.word	0x00000000


	//----- nvinfo : EIATTR_MIN_STACK_SIZE
	.align		4
.L_21:
        /*0084*/ 	.byte	0x04, 0x12
        /*0086*/ 	.short	(.L_23 - .L_22)
	.align		4
.L_22:
        /*0088*/ 	.word	index@(sumKern)
        /*008c*/ 	.word	0x00000000
.L_23:


//--------------------- .nv.compat                --------------------------
	.section	.nv.compat,"",@"SHT_CUDA_COMPAT_INFO"
	.align	4
        /*0000*/ 	.byte	0x02, 0x09, 0x00, 0x00, 0x02, 0x02, 0x01, 0x00, 0x02, 0x05, 0x05, 0x00, 0x03, 0x07, 0x01, 0x01
        /*0010*/ 	.byte	0x02, 0x03, 0x00, 0x00, 0x02, 0x06, 0x01, 0x00, 0x04, 0x0b, 0x08, 0x00, 0x09, 0x00, 0x00, 0x00
        /*0020*/ 	.byte	0x00, 0x00, 0x00, 0x00


//--------------------- .nv.info.sgemm            --------------------------
	.section	.nv.info.sgemm,"",@"SHT_CUDA_INFO"
	.sectionflags	@""
	.align	4


	//----- nvinfo : EIATTR_CUDA_API_VERSION
	.align		4
        /*0000*/ 	.byte	0x04, 0x37
        /*0002*/ 	.short	(.L_25 - .L_24)
.L_24:
        /*0004*/ 	.word	0x00000082


	//----- nvinfo : EIATTR_KPARAM_INFO
	.align		4
.L_25:
        /*0008*/ 	.byte	0x04, 0x17
        /*000a*/ 	.short	(.L_27 - .L_26)
.L_26:
        /*000c*/ 	.word	0x00000000
        /*0010*/ 	.short	0x0002
        /*0012*/ 	.short	0x0010
        /*0014*/ 	.byte	0x00, 0xf5, 0x21, 0x00


	//----- nvinfo : EIATTR_KPARAM_INFO
	.align		4
.L_27:
        /*0018*/ 	.byte	0x04, 0x17
        /*001a*/ 	.short	(.L_29 - .L_28)
.L_28:
        /*001c*/ 	.word	0x00000000
        /*0020*/ 	.short	0x0001
        /*0022*/ 	.short	0x0008
        /*0024*/ 	.byte	0x00, 0xf5, 0x21, 0x00


	//----- nvinfo : EIATTR_KPARAM_INFO
	.align		4
.L_29:
        /*0028*/ 	.byte	0x04, 0x17
        /*002a*/ 	.short	(.L_31 - .L_30)
.L_30:
        /*002c*/ 	.word	0x00000000
        /*0030*/ 	.short	0x0000
        /*0032*/ 	.short	0x0000
        /*0034*/ 	.byte	0x00, 0xf5, 0x21, 0x00


	//----- nvinfo : EIATTR_SPARSE_MMA_MASK
	.align		4
.L_31:
        /*0038*/ 	.byte	0x03, 0x50
        /*003a*/ 	.short	0x0000


	//----- nvinfo : EIATTR_MAXREG_COUNT
	.align		4
        /*003c*/ 	.byte	0x03, 0x1b
        /*003e*/ 	.short	0x00ff


	//----- nvinfo : EIATTR_NUM_BARRIERS
	.align		4
        /*0040*/ 	.byte	0x02, 0x4c
        /*0042*/ 	.byte	0x01
	.zero		1


	//----- nvinfo : EIATTR_MERCURY_ISA_VERSION
	.align		4
        /*0044*/ 	.byte	0x03, 0x5f
        /*0046*/ 	.short	0x0101


	//----- nvinfo : EIATTR_VRC_CTA_INIT_COUNT
	.align		4
        /*0048*/ 	.byte	0x02, 0x4a
	.zero		1
	.zero		1


	//----- nvinfo : EIATTR_EXIT_INSTR_OFFSETS
	.align		4
        /*004c*/ 	.byte	0x04, 0x1c
        /*004e*/ 	.short	(.L_33 - .L_32)


	//   ....[0]....
.L_32:
        /*0050*/ 	.word	0x00000910


	//----- nvinfo : EIATTR_CBANK_PARAM_SIZE
	.align		4
.L_33:
        /*0054*/ 	.byte	0x03, 0x19
        /*0056*/ 	.short	0x0018


	//----- nvinfo : EIATTR_PARAM_CBANK
	.align		4
        /*0058*/ 	.byte	0x04, 0x0a
        /*005a*/ 	.short	(.L_35 - .L_34)
	.align		4
.L_34:
        /*005c*/ 	.word	index@(.nv.constant0.sgemm)
        /*0060*/ 	.short	0x0380
        /*0062*/ 	.short	0x0018


	//----- nvinfo : EIATTR_SW_WAR
	.align		4
.L_35:
        /*0064*/ 	.byte	0x04, 0x36
        /*0066*/ 	.short	(.L_37 - .L_36)
.L_36:
        /*0068*/ 	.word	0x00000008
.L_37:


//--------------------- .nv.info.matmul           --------------------------
	.section	.nv.info.matmul,"",@"SHT_CUDA_INFO"
	.sectionflags	@""
	.align	4


	//----- nvinfo : EIATTR_CUDA_API_VERSION
	.align		4
        /*0000*/ 	.byte	0x04, 0x37
        /*0002*/ 	.short	(.L_39 - .L_38)
.L_38:
        /*0004*/ 	.word	0x00000082


	//----- nvinfo : EIATTR_KPARAM_INFO
	.align		4
.L_39:
        /*0008*/ 	.byte	0x04, 0x17
        /*000a*/ 	.short	(.L_41 - .L_40)
.L_40:
        /*000c*/ 	.word	0x00000000
        /*0010*/ 	.short	0x0002
        /*0012*/ 	.short	0x0010
        /*0014*/ 	.byte	0x00, 0xf5, 0x21, 0x00


	//----- nvinfo : EIATTR_KPARAM_INFO
	.align		4
.L_41:
        /*0018*/ 	.byte	0x04, 0x17
        /*001a*/ 	.short	(.L_43 - .L_42)
.L_42:
        /*001c*/ 	.word	0x00000000
        /*0020*/ 	.short	0x0001
        /*0022*/ 	.short	0x0008
        /*0024*/ 	.byte	0x00, 0xf5, 0x21, 0x00


	//----- nvinfo : EIATTR_KPARAM_INFO
	.align		4
.L_43:
        /*0028*/ 	.byte	0x04, 0x17
        /*002a*/ 	.short	(.L_45 - .L_44)
.L_44:
        /*002c*/ 	.word	0x00000000
        /*0030*/ 	.short	0x0000
        /*0032*/ 	.short	0x0000
        /*0034*/ 	.byte	0x00, 0xf5, 0x21, 0x00


	//----- nvinfo : EIATTR_SPARSE_MMA_MASK
	.align		4
.L_45:
        /*0038*/ 	.byte	0x03, 0x50
        /*003a*/ 	.short	0x0000


	//----- nvinfo : EIATTR_MAXREG_COUNT
	.align		4
        /*003c*/ 	.byte	0x03, 0x1b
        /*003e*/ 	.short	0x00ff


	//----- nvinfo : EIATTR_NUM_BARRIERS
	.align		4
        /*0040*/ 	.byte	0x02, 0x4c
        /*0042*/ 	.byte	0x01
	.zero		1


	//----- nvinfo : EIATTR_MERCURY_ISA_VERSION
	.align		4
        /*0044*/ 	.byte	0x03, 0x5f
        /*0046*/ 	.short	0x0101


	//----- nvinfo : EIATTR_VRC_CTA_INIT_COUNT
	.align		4
        /*0048*/ 	.byte	0x02, 0x4a
	.zero		1
	.zero		1


	//----- nvinfo : EIATTR_EXIT_INSTR_OFFSETS
	.align		4
        /*004c*/ 	.byte	0x04, 0x1c
        /*004e*/ 	.short	(.L_47 - .L_46)


	//   ....[0]....
.L_46:
        /*0050*/ 	.word	0x00000790


	//   ....[1]....
        /*0054*/ 	.word	0x000007e0


	//----- nvinfo : EIATTR_CBANK_PARAM_SIZE
	.align		4
.L_47:
        /*0058*/ 	.byte	0x03, 0x19
        /*005a*/ 	.short	0x0018


	//----- nvinfo : EIATTR_PARAM_CBANK
	.align		4
        /*005c*/ 	.byte	0x04, 0x0a
        /*005e*/ 	.short	(.L_49 - .L_48)
	.align		4
.L_48:
        /*0060*/ 	.word	index@(.nv.constant0.matmul)
        /*0064*/ 	.short	0x0380
        /*0066*/ 	.short	0x0018


	//----- nvinfo : EIATTR_SW_WAR
	.align		4
.L_49:
        /*0068*/ 	.byte	0x04, 0x36
        /*006a*/ 	.short	(.L_51 - .L_50)
.L_50:
        /*006c*/ 	.word	0x00000008
.L_51:


//--------------------- .nv.info.prodKern         --------------------------
	.section	.nv.info.prodKern,"",@"SHT_CUDA_INFO"
	.sectionflags	@""
	.align	4


	//----- nvinfo : EIATTR_CUDA_API_VERSION
	.align		4
        /*0000*/ 	.byte	0x04, 0x37
        /*0002*/ 	.short	(.L_53 - .L_52)
.L_52:
        /*0004*/ 	.word	0x00000082


	//----- nvinfo : EIATTR_KPARAM_INFO
	.align		4
.L_53:
        /*0008*/ 	.byte	0x04, 0x17
        /*000a*/ 	.short	(.L_55 - .L_54)
.L_54:
        /*000c*/ 	.word	0x00000000
        /*0010*/ 	.short	0x0003
        /*0012*/ 	.short	0x0018
        /*0014*/ 	.byte	0x00, 0xf5, 0x21, 0x00


	//----- nvinfo : EIATTR_KPARAM_INFO
	.align		4
.L_55:
        /*0018*/ 	.byte	0x04, 0x17
        /*001a*/ 	.short	(.L_57 - .L_56)
.L_56:
        /*001c*/ 	.word	0x00000000
        /*0020*/ 	.short	0x0002
        /*0022*/ 	.short	0x0010
        /*0024*/ 	.byte	0x00, 0xf5, 0x21, 0x00


	//----- nvinfo : EIATTR_KPARAM_INFO
	.align		4
.L_57:
        /*0028*/ 	.byte	0x04, 0x17
        /*002a*/ 	.short	(.L_59 - .L_58)
.L_58:
        /*002c*/ 	.word	0x00000000
        /*0030*/ 	.short	0x0001
        /*0032*/ 	.short	0x0008
        /*0034*/ 	.byte	0x00, 0xf5, 0x21, 0x00


	//----- nvinfo : EIATTR_KPARAM_INFO
	.align		4
.L_59:
        /*0038*/ 	.byte	0x04, 0x17
        /*003a*/ 	.short	(.L_61 - .L_60)
.L_60:
        /*003c*/ 	.word	0x00000000
        /*0040*/ 	.short	0x0000
        /*0042*/ 	.short	0x0000
        /*0044*/ 	.byte	0x00, 0xf0, 0x21, 0x00


	//----- nvinfo : EIATTR_SPARSE_MMA_MASK
	.align		4
.L_61:
        /*0048*/ 	.byte	0x03, 0x50
        /*004a*/ 	.short	0x0000


	//----- nvinfo : EIATTR_MAXREG_COUNT
	.align		4
        /*004c*/ 	.byte	0x03, 0x1b
        /*004e*/ 	.short	0x00ff


	//----- nvinfo : EIATTR_MERCURY_ISA_VERSION
	.align		4
        /*0050*/ 	.byte	0x03, 0x5f
        /*0052*/ 	.short	0x0101


	//----- nvinfo : EIATTR_VRC_CTA_INIT_COUNT
	.align		4
        /*0054*/ 	.byte	0x02, 0x4a
	.zero		1
	.zero		1


	//----- nvinfo : EIATTR_EXIT_INSTR_OFFSETS
	.align		4
        /*0058*/ 	.byte	0x04, 0x1c
        /*005a*/ 	.short	(.L_63 - .L_62)


	//   ....[0]....
.L_62:
        /*005c*/ 	.word	0x00000090


	//   ....[1]....
        /*0060*/ 	.word	0x00000190


	//----- nvinfo : EIATTR_CBANK_PARAM_SIZE
	.align		4
.L_63:
        /*0064*/ 	.byte	0x03, 0x19
        /*0066*/ 	.short	0x0020


	//----- nvinfo : EIATTR_PARAM_CBANK
	.align		4
        /*0068*/ 	.byte	0x04, 0x0a
        /*006a*/ 	.short	(.L_65 - .L_64)
	.align		4
.L_64:
        /*006c*/ 	.word	index@(.nv.constant0.prodKern)
        /*0070*/ 	.short	0x0380
        /*0072*/ 	.short	0x0020


	//----- nvinfo : EIATTR_SW_WAR
	.align		4
.L_65:
        /*0074*/ 	.byte	0x04, 0x36
        /*0076*/ 	.short	(.L_67 - .L_66)
.L_66:
        /*0078*/ 	.word	0x00000008
.L_67:


//--------------------- .nv.info.sumKern          --------------------------
	.section	.nv.info.sumKern,"",@"SHT_CUDA_INFO"
	.sectionflags	@""
	.align	4


	//----- nvinfo : EIATTR_CUDA_API_VERSION
	.align		4
        /*0000*/ 	.byte	0x04, 0x37
        /*0002*/ 	.short	(.L_69 - .L_68)
.L_68:
        /*0004*/ 	.word	0x00000082


	//----- nvinfo : EIATTR_KPARAM_INFO
	.align		4
.L_69:
        /*0008*/ 	.byte	0x04, 0x17
        /*000a*/ 	.short	(.L_71 - .L_70)
.L_70:
        /*000c*/ 	.word	0x00000000
        /*0010*/ 	.short	0x0001
        /*0012*/ 	.short	0x0008
        /*0014*/ 	.byte	0x00, 0xf5, 0x21, 0x00


	//----- nvinfo : EIATTR_KPARAM_INFO
	.align		4
.L_71:
        /*0018*/ 	.byte	0x04, 0x17
        /*001a*/ 	.short	(.L_73 - .L_72)
.L_72:
        /*001c*/ 	.word	0x00000000
        /*0020*/ 	.short	0x0000
        /*0022*/ 	.short	0x0000
        /*0024*/ 	.byte	0x00, 0xf5, 0x21, 0x00


	//----- nvinfo : EIATTR_SPARSE_MMA_MASK
	.align		4
.L_73:
        /*0028*/ 	.byte	0x03, 0x50
        /*002a*/ 	.short	0x0000


	//----- nvinfo : EIATTR_MAXREG_COUNT
	.align		4
        /*002c*/ 	.byte	0x03, 0x1b
        /*002e*/ 	.short	0x00ff


	//----- nvinfo : EIATTR_NUM_BARRIERS
	.align		4
        /*0030*/ 	.byte	0x02, 0x4c
        /*0032*/ 	.byte	0x01
	.zero		1


	//----- nvinfo : EIATTR_MERCURY_ISA_VERSION
	.align		4
        /*0034*/ 	.byte	0x03, 0x5f
        /*0036*/ 	.short	0x0101


	//----- nvinfo : EIATTR_VRC_CTA_INIT_COUNT
	.align		4
        /*0038*/ 	.byte	0x02, 0x4a
	.zero		1
	.zero		1


	//----- nvinfo : EIATTR_EXIT_INSTR_OFFSETS
	.align		4
        /*003c*/ 	.byte	0x04, 0x1c
        /*003e*/ 	.short	(.L_75 - .L_74)


	//   ....[0]....
.L_74:
        /*0040*/ 	.word	0x000001a0


	//   ....[1]....
        /*0044*/ 	.word	0x000001f0


	//----- nvinfo : EIATTR_CRS_STACK_SIZE
	.align		4
.L_75:
        /*0048*/ 	.byte	0x04, 0x1e
        /*004a*/ 	.short	(.L_77 - .L_76)
.L_76:
        /*004c*/ 	.word	0x00000000


	//----- nvinfo : EIATTR_CBANK_PARAM_SIZE
	.align		4
.L_77:
        /*0050*/ 	.byte	0x03, 0x19
        /*0052*/ 	.short	0x0010


	//----- nvinfo : EIATTR_PARAM_CBANK
	.align		4
        /*0054*/ 	.byte	0x04, 0x0a
        /*0056*/ 	.short	(.L_79 - .L_78)
	.align		4
.L_78:
        /*0058*/ 	.word	index@(.nv.constant0.sumKern)
        /*005c*/ 	.short	0x0380
        /*005e*/ 	.short	0x0010


	//----- nvinfo : EIATTR_SW_WAR
	.align		4
.L_79:
        /*0060*/ 	.byte	0x04, 0x36
        /*0062*/ 	.short	(.L_81 - .L_80)
.L_80:
        /*0064*/ 	.word	0x00000008
.L_81:


//--------------------- .nv.callgraph             --------------------------
	.section	.nv.callgraph,"",@"SHT_CUDA_CALLGRAPH"
	.align	4
	.sectionentsize	8
	.align		4
        /*0000*/ 	.word	0x00000000
	.align		4
        /*0004*/ 	.word	0xffffffff
	.align		4
        /*0008*/ 	.word	0x00000000
	.align		4
        /*000c*/ 	.word	0xfffffffe
	.align		4
        /*0010*/ 	.word	0x00000000
	.align		4
        /*0014*/ 	.word	0xfffffffd
	.align		4
        /*0018*/ 	.word	0x00000000
	.align		4
        /*001c*/ 	.word	0xfffffffc


//--------------------- .text.sgemm               --------------------------
	.section	.text.sgemm,"ax",@progbits
	.align	128
        .global         sgemm
        .type           sgemm,@function
        .size           sgemm,(.L_x_10 - sgemm)
        .other          sgemm,@"STO_CUDA_ENTRY STV_DEFAULT"
sgemm:
.text.sgemm:
[----:B------:R-:W-:Y:S01]  /*0000*/  LDC R1, c[0x0][0x37c] ;  /* 0x0000df00ff017b82 */ /* 0x000fe20000000800 */
[----:B------:R-:W0:Y:S07]  /*0010*/  S2R R0, SR_TID.Y ;  /* 0x0000000000007919 */ /* 0x000e2e0000002200 */
[----:B------:R-:W1:Y:S01]  /*0020*/  S2UR UR5, SR_CgaCtaId ;  /* 0x00000000000579c3 */ /* 0x000e620000008800 */
[----:B------:R-:W0:Y:S01]  /*0030*/  LDCU UR4, c[0x0][0x360] ;  /* 0x00006c00ff0477ac */ /* 0x000e220008000800 */
[----:B------:R-:W-:Y:S01]  /*0040*/  HFMA2 R21, -RZ, RZ, 0, 0 ;  /* 0x00000000ff157431 */ /* 0x000fe200000001ff */
[----:B------:R-:W0:Y:S01]  /*0050*/  S2R R2, SR_TID.X ;  /* 0x0000000000027919 */ /* 0x000e220000002100 */
[----:B------:R-:W-:Y:S01]  /*0060*/  CS2R R22, SRZ ;  /* 0x0000000000167805 */ /* 0x000fe2000001ff00 */
[----:B------:R-:W2:Y:S01]  /*0070*/  LDCU.64 UR6, c[0x0][0x380] ;  /* 0x00007000ff0677ac */ /* 0x000ea20008000a00 */
[----:B------:R-:W-:Y:S01]  /*0080*/  CS2R R36, SRZ ;  /* 0x0000000000247805 */ /* 0x000fe2000001ff00 */
[----:B------:R-:W3:Y:S01]  /*0090*/  S2R R5, SR_CTAID.X ;  /* 0x0000000000057919 */ /* 0x000ee20000002500 */
[----:B------:R-:W-:-:S02]  /*00a0*/  CS2R R32, SRZ ;  /* 0x0000000000207805 */ /* 0x000fc4000001ff00 */
[----:B------:R-:W-:Y:S02]  /*00b0*/  CS2R R28, SRZ ;  /* 0x00000000001c7805 */ /* 0x000fe4000001ff00 */
[----:B------:R-:W-:Y:S01]  /*00c0*/  CS2R R34, SRZ ;  /* 0x0000000000227805 */ /* 0x000fe2000001ff00 */
[----:B------:R-:W4:Y:S01]  /*00d0*/  S2R R3, SR_CTAID.Y ;  /* 0x0000000000037919 */ /* 0x000f220000002600 */
[----:B------:R-:W-:Y:S02]  /*00e0*/  CS2R R30, SRZ ;  /* 0x00000000001e7805 */ /* 0x000fe4000001ff00 */
[----:B------:R-:W-:Y:S02]  /*00f0*/  CS2R R26, SRZ ;  /* 0x00000000001a7805 */ /* 0x000fe4000001ff00 */
[----:B------:R-:W-:Y:S01]  /*0100*/  MOV R24, RZ ;  /* 0x000000ff00187202 */ /* 0x000fe20000000f00 */
[----:B------:R-:W1:Y:S01]  /*0110*/  LDCU.64 UR10, c[0x0][0x358] ;  /* 0x00006b00ff0a77ac */ /* 0x000e620008000a00 */
[----:B--2---:R-:W-:-:S04]  /*0120*/  UIADD3 UR6, UP0, UPT, UR6, 0x4, URZ ;  /* 0x0000000406067890 */ /* 0x004fc8000ff1e0ff */
[----:B------:R-:W-:Y:S01]  /*0130*/  UIADD3.X UR7, UPT, UPT, URZ, UR7, URZ, UP0, !UPT ;  /* 0x00000007ff077290 */ /* 0x000fe200087fe4ff */
[----:B0-----:R-:W-:Y:S01]  /*0140*/  IMAD R4, R0, UR4, R2 ;  /* 0x0000000400047c24 */ /* 0x001fe2000f8e0202 */
[----:B------:R-:W-:Y:S02]  /*0150*/  UMOV UR4, 0x400 ;  /* 0x0000040000047882 */ /* 0x000fe40000000000 */
[----:B-1----:R-:W-:Y:S02]  /*0160*/  ULEA UR4, UR5, UR4, 0x18 ;  /* 0x0000000405047291 */ /* 0x002fe4000f8ec0ff */
[----:B---3--:R-:W-:-:S04]  /*0170*/  LEA R4, R5, R4, 0x7 ;  /* 0x0000000405047211 */ /* 0x008fc800078e38ff */
[----:B------:R-:W-:Y:S01]  /*0180*/  LEA R5, R0, UR4, 0x6 ;  /* 0x0000000400057c11 */ /* 0x000fe2000f8e30ff */
[----:B------:R-:W-:Y:S01]  /*0190*/  UMOV UR4, URZ ;  /* 0x000000ff00047c82 */ /* 0x000fe20008000000 */
[----:B------:R-:W-:Y:S02]  /*01a0*/  SHF.L.U32 R7, R4, 0x7, RZ ;  /* 0x0000000704077819 */ /* 0x000fe400000006ff */
[----:B----4-:R-:W-:-:S07]  /*01b0*/  LEA R20, R2, R5, 0x2 ;  /* 0x0000000502147211 */ /* 0x010fce00078e10ff */
.L_x_1:
[----:B------:R-:W0:Y:S01]  /*01c0*/  LDC.64 R4, c[0x0][0x388] ;  /* 0x0000e200ff047b82 */ /* 0x000e220000000a00 */
[----:B------:R-:W-:Y:S02]  /*01d0*/  IADD3 R6, PT, PT, R0, UR4, RZ ;  /* 0x0000000400067c10 */ /* 0x000fe4000fffe0ff */
[----:B------:R-:W-:-:S04]  /*01e0*/  LEA R9, R3, R2, 0x4 ;  /* 0x0000000203097211 */ /* 0x000fc800078e20ff */
[----:B------:R-:W-:-:S05]  /*01f0*/  LEA R9, R6, R9, 0x7 ;  /* 0x0000000906097211 */ /* 0x000fca00078e38ff */
[----:B0-----:R-:W-:-:S05]  /*0200*/  IMAD.WIDE.U32 R4, R9, 0x4, R4 ;  /* 0x0000000409047825 */ /* 0x001fca00078e0004 */
[----:B------:R0:W2:Y:S01]  /*0210*/  LDG.E R9, desc[UR10][R4.64] ;  /* 0x0000000a04097981 */ /* 0x0000a2000c1e1900 */
[----:B------:R-:W1:Y:S01]  /*0220*/  S2UR UR8, SR_CgaCtaId ;  /* 0x00000000000879c3 */ /* 0x000e620000008800 */
[----:B------:R-:W-:Y:S01]  /*0230*/  UMOV UR5, 0x400 ;  /* 0x0000040000057882 */ /* 0x000fe20000000000 */
[----:B0-----:R-:W-:Y:S01]  /*0240*/  IADD3 R4, PT, PT, R7, UR4, RZ ;  /* 0x0000000407047c10 */ /* 0x001fe2000fffe0ff */
[----:B------:R-:W-:Y:S01]  /*0250*/  UIADD3 UR4, UPT, UPT, UR4, 0x8, URZ ;  /* 0x0000000804047890 */ /* 0x000fe2000fffe0ff */
[----:B------:R-:W-:-:S03]  /*0260*/  MOV R5, 0x40 ;  /* 0x0000004000057802 */ /* 0x000fc60000000f00 */
[----:B------:R-:W-:Y:S02]  /*0270*/  UISETP.GE.U32.AND UP0, UPT, UR4, 0x80, UPT ;  /* 0x000000800400788c */ /* 0x000fe4000bf06070 */
[----:B-1----:R-:W-:Y:S01]  /*0280*/  ULEA UR5, UR8, UR5, 0x18 ;  /* 0x0000000508057291 */ /* 0x002fe2000f8ec0ff */
[----:B--2---:R0:W-:Y:S01]  /*0290*/  STS [R20], R9 ;  /* 0x0000000914007388 */ /* 0x0041e20000000800 */
[----:B------:R-:W-:Y:S10]  /*02a0*/  BAR.SYNC.DEFER_BLOCKING 0x0 ;  /* 0x0000000000007b1d */ /* 0x000ff40000010000 */
.L_x_0:
[----:B------:R-:W-:Y:S01]  /*02b0*/  MOV R8, UR6 ;  /* 0x0000000600087c02 */ /* 0x000fe20008000f00 */
[----:B------:R-:W-:Y:S01]  /*02c0*/  LDS.128 R12, [R5+UR5+-0x30] ;  /* 0xffffd005050c7984 */ /* 0x000fe20008000c00 */
[----:B0-----:R-:W-:-:S03]  /*02d0*/  MOV R9, UR7 ;  /* 0x0000000700097c02 */ /* 0x001fc60008000f00 */
[----:B------:R-:W-:Y:S01]  /*02e0*/  LDS.128 R16, [R5+UR5+-0x10] ;  /* 0xfffff00505107984 */ /* 0x000fe20008000c00 */
[----:B------:R-:W-:-:S05]  /*02f0*/  IMAD.WIDE R8, R4, 0x4, R8 ;  /* 0x0000000404087825 */ /* 0x000fca00078e0208 */
[----:B------:R-:W2:Y:S04]  /*0300*/  LDG.E R25, desc[UR10][R8.64+-0x4] ;  /* 0xfffffc0a08197981 */ /* 0x000ea8000c1e1900 */
[----:B------:R0:W3:Y:S01]  /*0310*/  LDG.E R6, desc[UR10][R8.64] ;  /* 0x0000000a08067981 */ /* 0x0000e2000c1e1900 */
[----:B------:R-:W-:-:S03]  /*0320*/  IADD3 R4, PT, PT, R4, 0x2, RZ ;  /* 0x0000000204047810 */ /* 0x000fc60007ffe0ff */
[----:B0-----:R-:W2:Y:S02]  /*0330*/  LDS.128 R8, [R5+UR5+-0x40] ;  /* 0xffffc00505087984 */ /* 0x001ea40008000c00 */
[C---:B--2---:R-:W-:Y:S01]  /*0340*/  FFMA R28, R25.reuse, R8, R28 ;  /* 0x00000008191c7223 */ /* 0x044fe2000000001c */
[C---:B------:R-:W-:Y:S01]  /*0350*/  FFMA R32, R25.reuse, R9, R32 ;  /* 0x0000000919207223 */ /* 0x040fe20000000020 */
[C---:B------:R-:W-:Y:S01]  /*0360*/  FFMA R35, R25.reuse, R10, R35 ;  /* 0x0000000a19237223 */ /* 0x040fe20000000023 */
[C---:B------:R-:W-:Y:S01]  /*0370*/  FFMA R24, R25.reuse, R11, R24 ;  /* 0x0000000b19187223 */ /* 0x040fe20000000018 */
[C---:B------:R-:W-:Y:S01]  /*0380*/  FFMA R27, R25.reuse, R12, R27 ;  /* 0x0000000c191b7223 */ /* 0x040fe2000000001b */
[C---:B------:R-:W-:Y:S01]  /*0390*/  FFMA R31, R25.reuse, R13, R31 ;  /* 0x0000000d191f7223 */ /* 0x040fe2000000001f */
[C---:B------:R-:W-:Y:S01]  /*03a0*/  FFMA R21, R25.reuse, R14, R21 ;  /* 0x0000000e19157223 */ /* 0x040fe20000000015 */
[C---:B------:R-:W-:Y:S01]  /*03b0*/  FFMA R22, R25.reuse, R15, R22 ;  /* 0x0000000f19167223 */ /* 0x040fe20000000016 */
[----:B------:R-:W0:Y:S01]  /*03c0*/  LDS.128 R8, [R5+UR5+-0x20] ;  /* 0xffffe00505087984 */ /* 0x000e220008000c00 */
[C---:B------:R-:W-:Y:S01]  /*03d0*/  FFMA R29, R25.reuse, R16, R29 ;  /* 0x00000010191d7223 */ /* 0x040fe2000000001d */
[C---:B------:R-:W-:Y:S01]  /*03e0*/  FFMA R33, R25.reuse, R17, R33 ;  /* 0x0000001119217223 */ /* 0x040fe20000000021 */
[C---:B------:R-:W-:Y:S01]  /*03f0*/  FFMA R36, R25.reuse, R18, R36 ;  /* 0x0000001219247223 */ /* 0x040fe20000000024 */
[----:B------:R-:W3:Y:S01]  /*0400*/  LDS.128 R12, [R5+UR5] ;  /* 0x00000005050c7984 */ /* 0x000ee20008000c00 */
[----:B------:R-:W-:-:S03]  /*0410*/  FFMA R23, R25, R19, R23 ;  /* 0x0000001319177223 */ /* 0x000fc60000000017 */
[----:B------:R-:W1:Y:S01]  /*0420*/  LDS.128 R16, [R5+UR5+0x20] ;  /* 0x0000200505107984 */ /* 0x000e620008000c00 */
[C---:B0-----:R-:W-:Y:S01]  /*0430*/  FFMA R26, R25.reuse, R8, R26 ;  /* 0x00000008191a7223 */ /* 0x041fe2000000001a */
[C---:B------:R-:W-:Y:S01]  /*0440*/  FFMA R30, R25.reuse, R9, R30 ;  /* 0x00000009191e7223 */ /* 0x040fe2000000001e */
[C---:B------:R-:W-:Y:S01]  /*0450*/  FFMA R34, R25.reuse, R10, R34 ;  /* 0x0000000a19227223 */ /* 0x040fe20000000022 */
[----:B------:R-:W-:Y:S01]  /*0460*/  FFMA R37, R25, R11, R37 ;  /* 0x0000000b19257223 */ /* 0x000fe20000000025 */
[C---:B---3--:R-:W-:Y:S01]  /*0470*/  FFMA R28, R6.reuse, R12, R28 ;  /* 0x0000000c061c7223 */ /* 0x048fe2000000001c */
[C---:B------:R-:W-:Y:S01]  /*0480*/  FFMA R32, R6.reuse, R13, R32 ;  /* 0x0000000d06207223 */ /* 0x040fe20000000020 */
[C---:B------:R-:W-:Y:S01]  /*0490*/  FFMA R35, R6.reuse, R14, R35 ;  /* 0x0000000e06237223 */ /* 0x040fe20000000023 */
[C---:B------:R-:W-:Y:S01]  /*04a0*/  FFMA R24, R6.reuse, R15, R24 ;  /* 0x0000000f06187223 */ /* 0x040fe20000000018 */
[----:B------:R-:W0:Y:S01]  /*04b0*/  LDS.128 R8, [R5+UR5+0x10] ;  /* 0x0000100505087984 */ /* 0x000e220008000c00 */
[C---:B-1----:R-:W-:Y:S01]  /*04c0*/  FFMA R26, R6.reuse, R16, R26 ;  /* 0x00000010061a7223 */ /* 0x042fe2000000001a */
[C---:B------:R-:W-:Y:S01]  /*04d0*/  FFMA R30, R6.reuse, R17, R30 ;  /* 0x00000011061e7223 */ /* 0x040fe2000000001e */
[C---:B------:R-:W-:Y:S01]  /*04e0*/  FFMA R34, R6.reuse, R18, R34 ;  /* 0x0000001206227223 */ /* 0x040fe20000000022 */
[----:B------:R1:W2:Y:S01]  /*04f0*/  LDS.128 R12, [R5+UR5+0x30] ;  /* 0x00003005050c7984 */ /* 0x0002a20008000c00 */
[----:B------:R-:W-:Y:S01]  /*0500*/  FFMA R37, R6, R19, R37 ;  /* 0x0000001306257223 */ /* 0x000fe20000000025 */
[----:B-1----:R-:W-:-:S04]  /*0510*/  IADD3 R5, PT, PT, R5, 0x80, RZ ;  /* 0x0000008005057810 */ /* 0x002fc80007ffe0ff */
[----:B------:R-:W-:Y:S01]  /*0520*/  ISETP.NE.AND P0, PT, R5, 0x240, PT ;  /* 0x000002400500780c */ /* 0x000fe20003f05270 */
[C---:B0-----:R-:W-:Y:S01]  /*0530*/  FFMA R27, R6.reuse, R8, R27 ;  /* 0x00000008061b7223 */ /* 0x041fe2000000001b */
[C---:B------:R-:W-:Y:S01]  /*0540*/  FFMA R31, R6.reuse, R9, R31 ;  /* 0x00000009061f7223 */ /* 0x040fe2000000001f */
[C---:B------:R-:W-:Y:S01]  /*0550*/  FFMA R21, R6.reuse, R10, R21 ;  /* 0x0000000a06157223 */ /* 0x040fe20000000015 */
[C---:B------:R-:W-:Y:S01]  /*0560*/  FFMA R22, R6.reuse, R11, R22 ;  /* 0x0000000b06167223 */ /* 0x040fe20000000016 */
[C---:B--2---:R-:W-:Y:S01]  /*0570*/  FFMA R29, R6.reuse, R12, R29 ;  /* 0x0000000c061d7223 */ /* 0x044fe2000000001d */
[C---:B------:R-:W-:Y:S01]  /*0580*/  FFMA R33, R6.reuse, R13, R33 ;  /* 0x0000000d06217223 */ /* 0x040fe20000000021 */
[C---:B------:R-:W-:Y:S01]  /*0590*/  FFMA R36, R6.reuse, R14, R36 ;  /* 0x0000000e06247223 */ /* 0x040fe20000000024 */
[----:B------:R-:W-:-:S05]  /*05a0*/  FFMA R23, R6, R15, R23 ;  /* 0x0000000f06177223 */ /* 0x000fca0000000017 */
[----:B------:R-:W-:Y:S05]  /*05b0*/  @P0 BRA `(.L_x_0) ;  /* 0xfffffffc003c0947 */ /* 0x000fea000383ffff */
[----:B------:R-:W-:Y:S06]  /*05c0*/  BAR.SYNC.DEFER_BLOCKING 0x0 ;  /* 0x0000000000007b1d */ /* 0x000fec0000010000 */
[----:B------:R-:W-:Y:S05]  /*05d0*/  BRA.U !UP0, `(.L_x_1) ;  /* 0xfffffff908f87547 */ /* 0x000fea000b83ffff */
[----:B------:R-:W0:Y:S01]  /*05e0*/  LDC.64 R4, c[0x0][0x390] ;  /* 0x0000e400ff047b82 */ /* 0x000e220000000a00 */
[----:B------:R-:W-:-:S05]  /*05f0*/  LEA R3, R3, R7, 0x4 ;  /* 0x0000000703037211 */ /* 0x000fca00078e20ff */
[----:B0-----:R-:W-:-:S05]  /*0600*/  IMAD.WIDE R4, R3, 0x4, R4 ;  /* 0x0000000403047825 */ /* 0x001fca00078e0204 */
[----:B------:R-:W2:Y:S04]  /*0610*/  LDG.E R15, desc[UR10][R4.64] ;  /* 0x0000000a040f7981 */ /* 0x000ea8000c1e1900 */
[----:B------:R-:W3:Y:S04]  /*0620*/  LDG.E R17, desc[UR10][R4.64+0x4] ;  /* 0x0000040a04117981 */ /* 0x000ee8000c1e1900 */
[----:B------:R-:W4:Y:S04]  /*0630*/  LDG.E R16, desc[UR10][R4.64+0x8] ;  /* 0x0000080a04107981 */ /* 0x000f28000c1e1900 */
[----:B------:R-:W5:Y:S04]  /*0640*/  LDG.E R19, desc[UR10][R4.64+0xc] ;  /* 0x00000c0a04137981 */ /* 0x000f68000c1e1900 */
        /* <DEDUP_REMOVED lines=11> */
[----:B------:R-:W5:Y:S01]  /*0700*/  LDG.E R2, desc[UR10][R4.64+0x3c] ;  /* 0x00003c0a04027981 */ /* 0x000f62000c1e1900 */
[----:B--2---:R-:W-:Y:S01]  /*0710*/  FADD R15, R28, R15 ;  /* 0x0000000f1c0f7221 */ /* 0x004fe20000000000 */
[----:B---3--:R-:W-:-:S04]  /*0720*/  FADD R17, R32, R17 ;  /* 0x0000001120117221 */ /* 0x008fc80000000000 */
[----:B------:R-:W-:Y:S01]  /*0730*/  STG.E desc[UR10][R4.64], R15 ;  /* 0x0000000f04007986 */ /* 0x000fe2000c10190a */
[----:B----4-:R-:W-:-:S03]  /*0740*/  FADD R35, R35, R16 ;  /* 0x0000001023237221 */ /* 0x010fc60000000000 */
[----:B------:R-:W-:Y:S01]  /*0750*/  STG.E desc[UR10][R4.64+0x4], R17 ;  /* 0x0000041104007986 */ /* 0x000fe2000c10190a */
[----:B-----5:R-:W-:-:S03]  /*0760*/  FADD R19, R24, R19 ;  /* 0x0000001318137221 */ /* 0x020fc60000000000 */
[----:B------:R-:W-:Y:S01]  /*0770*/  STG.E desc[UR10][R4.64+0x8], R35 ;  /* 0x0000082304007986 */ /* 0x000fe2000c10190a */
[----:B------:R-:W-:-:S03]  /*0780*/  FADD R27, R27, R14 ;  /* 0x0000000e1b1b7221 */ /* 0x000fc60000000000 */
        /* <DEDUP_REMOVED lines=22> */
[----:B------:R-:W-:Y:S04]  /*08f0*/  STG.E desc[UR10][R4.64+0x38], R3 ;  /* 0x0000380304007986 */ /* 0x000fe8000c10190a */
[----:B------:R-:W-:Y:S01]  /*0900*/  STG.E desc[UR10][R4.64+0x3c], R23 ;  /* 0x00003c1704007986 */ /* 0x000fe2000c10190a */
[----:B------:R-:W-:Y:S05]  /*0910*/  EXIT ;  /* 0x000000000000794d */ /* 0x000fea0003800000 */
.L_x_2:
[----:B------:R-:W-:-:S00]  /*0920*/  BRA `(.L_x_2) ;  /* 0xfffffffc00fc7947 */ /* 0x000fc0000383ffff */
[----:B------:R-:W-:-:S00]  /*0930*/  NOP ;  /* 0x0000000000007918 */ /* 0x000fc00000000000 */
        /* <DEDUP_REMOVED lines=12> */
.L_x_10:


//--------------------- .text.matmul              --------------------------
	.section	.text.matmul,"ax",@progbits
	.align	128
        .global         matmul
        .type           matmul,@function
        .size           matmul,(.L_x_11 - matmul)
        .other          matmul,@"STO_CUDA_ENTRY STV_DEFAULT"
matmul:
.text.matmul:
[----:B------:R-:W-:Y:S01]  /*0000*/  LDC R1, c[0x0][0x37c] ;  /* 0x0000df00ff017b82 */ /* 0x000fe20000000800 */
[----:B------:R-:W0:Y:S07]  /*0010*/  S2R R16, SR_TID.X ;  /* 0x0000000000107919 */ /* 0x000e2e0000002100 */
[----:B------:R-:W1:Y:S01]  /*0020*/  S2UR UR6, SR_CgaCtaId ;  /* 0x00000000000679c3 */ /* 0x000e620000008800 */
[----:B------:R-:W-:Y:S01]  /*0030*/  UMOV UR4, 0x400 ;  /* 0x0000040000047882 */ /* 0x000fe20000000000 */
[----:B------:R-:W-:Y:S01]  /*0040*/  HFMA2 R7, -RZ, RZ, 0, 0 ;  /* 0x00000000ff077431 */ /* 0x000fe200000001ff */
[----:B------:R-:W2:Y:S01]  /*0050*/  S2R R2, SR_TID.Y ;  /* 0x0000000000027919 */ /* 0x000ea20000002200 */
[----:B------:R-:W-:Y:S01]  /*0060*/  UIADD3 UR5, UPT, UPT, UR4, 0x1000, URZ ;  /* 0x0000100004057890 */ /* 0x000fe2000fffe0ff */
[----:B------:R-:W3:Y:S03]  /*0070*/  LDCU.64 UR8, c[0x0][0x358] ;  /* 0x00006b00ff0877ac */ /* 0x000ee60008000a00 */
[----:B------:R-:W4:Y:S08]  /*0080*/  LDC R3, c[0x0][0x360] ;  /* 0x0000d800ff037b82 */ /* 0x000f300000000800 */
[----:B------:R-:W4:Y:S08]  /*0090*/  S2UR UR7, SR_CTAID.X ;  /* 0x00000000000779c3 */ /* 0x000f300000002500 */
[----:B------:R-:W5:Y:S01]  /*00a0*/  S2UR UR10, SR_CTAID.Y ;  /* 0x00000000000a79c3 */ /* 0x000f620000002600 */
[----:B-1----:R-:W-:-:S02]  /*00b0*/  ULEA UR4, UR6, UR4, 0x18 ;  /* 0x0000000406047291 */ /* 0x002fc4000f8ec0ff */
[----:B------:R-:W-:-:S05]  /*00c0*/  ULEA UR5, UR6, UR5, 0x18 ;  /* 0x0000000506057291 */ /* 0x000fca000f8ec0ff */
[----:B------:R-:W5:Y:S01]  /*00d0*/  LDC R23, c[0x0][0x364] ;  /* 0x0000d900ff177b82 */ /* 0x000f620000000800 */
[----:B0-----:R-:W-:Y:S02]  /*00e0*/  LEA R19, R16, UR5, 0x2 ;  /* 0x0000000510137c11 */ /* 0x001fe4000f8e10ff */
[C---:B--2---:R-:W-:Y:S01]  /*00f0*/  LEA R21, R2.reuse, UR4, 0x7 ;  /* 0x0000000402157c11 */ /* 0x044fe2000f8e38ff */
[----:B------:R-:W-:Y:S01]  /*0100*/  UMOV UR4, URZ ;  /* 0x000000ff00047c82 */ /* 0x000fe20008000000 */
[----:B------:R-:W-:Y:S02]  /*0110*/  LEA R17, R2, R19, 0x7 ;  /* 0x0000001302117211 */ /* 0x000fe400078e38ff */
[----:B------:R-:W-:Y:S01]  /*0120*/  LEA R18, R16, R21, 0x2 ;  /* 0x0000001510127211 */ /* 0x000fe200078e10ff */
[----:B----4-:R-:W-:-:S05]  /*0130*/  IMAD R20, R3, UR7, R16 ;  /* 0x0000000703147c24 */ /* 0x010fca000f8e0210 */
[----:B------:R-:W-:Y:S01]  /*0140*/  LEA R3, R2, R20, 0x7 ;  /* 0x0000001402037211 */ /* 0x000fe200078e38ff */
[----:B-----5:R-:W-:-:S05]  /*0150*/  IMAD R23, R23, UR10, R2 ;  /* 0x0000000a17177c24 */ /* 0x020fca000f8e0202 */
[----:B---3--:R-:W-:-:S07]  /*0160*/  LEA R0, R23, R16, 0x7 ;  /* 0x0000001017007211 */ /* 0x008fce00078e38ff */
.L_x_3:
[----:B------:R-:W-:Y:S02]  /*0170*/  VIMNMX.U32 R4, PT, PT, R23, R16, !PT ;  /* 0x0000001017047248 */ /* 0x000fe40007fe0000 */
[----:B------:R-:W-:Y:S02]  /*0180*/  MOV R13, RZ ;  /* 0x000000ff000d7202 */ /* 0x000fe40000000f00 */
[----:B------:R-:W-:-:S13]  /*0190*/  ISETP.GT.U32.AND P0, PT, R4, 0x7f, PT ;  /* 0x0000007f0400780c */ /* 0x000fda0003f04070 */
[----:B------:R-:W0:Y:S02]  /*01a0*/  @!P0 LDC.64 R4, c[0x0][0x380] ;  /* 0x0000e000ff048b82 */ /* 0x000e240000000a00 */
[----:B0-----:R-:W-:-:S05]  /*01b0*/  @!P0 IMAD.WIDE.U32 R4, R0, 0x4, R4 ;  /* 0x0000000400048825 */ /* 0x001fca00078e0004 */
[----:B------:R-:W2:Y:S01]  /*01c0*/  @!P0 LDG.E R13, desc[UR8][R4.64] ;  /* 0x00000008040d8981 */ /* 0x000ea2000c1e1900 */
[----:B------:R-:W-:-:S04]  /*01d0*/  VIMNMX.U32 R6, PT, PT, R20, R2, !PT ;  /* 0x0000000214067248 */ /* 0x000fc80007fe0000 */
[----:B------:R-:W-:Y:S02]  /*01e0*/  ISETP.GT.U32.AND P0, PT, R6, 0x7f, PT ;  /* 0x0000007f0600780c */ /* 0x000fe40003f04070 */
[----:B------:R-:W-:-:S11]  /*01f0*/  MOV R6, RZ ;  /* 0x000000ff00067202 */ /* 0x000fd60000000f00 */
[----:B------:R-:W0:Y:S02]  /*0200*/  @!P0 LDC.64 R24, c[0x0][0x388] ;  /* 0x0000e200ff188b82 */ /* 0x000e240000000a00 */
[----:B0-----:R-:W-:Y:S01]  /*0210*/  @!P0 IMAD.WIDE.U32 R24, R3, 0x4, R24 ;  /* 0x0000000403188825 */ /* 0x001fe200078e0018 */
[----:B--2---:R-:W-:Y:S05]  /*0220*/  STS [R18], R13 ;  /* 0x0000000d12007388 */ /* 0x004fea0000000800 */
[----:B------:R-:W-:Y:S06]  /*0230*/  BAR.SYNC.DEFER_BLOCKING 0x0 ;  /* 0x0000000000007b1d */ /* 0x000fec0000010000 */
[----:B------:R-:W2:Y:S01]  /*0240*/  @!P0 LDG.E R6, desc[UR8][R24.64] ;  /* 0x0000000818068981 */ /* 0x000ea2000c1e1900 */
[----:B------:R-:W-:Y:S01]  /*0250*/  UIADD3 UR4, UPT, UPT, UR4, 0x1, URZ ;  /* 0x0000000104047890 */ /* 0x000fe2000fffe0ff */
[----:B------:R-:W-:-:S02]  /*0260*/  IADD3 R2, PT, PT, R2, 0x20, RZ ;  /* 0x0000002002027810 */ /* 0x000fc40007ffe0ff */
[----:B------:R-:W-:Y:S01]  /*0270*/  IADD3 R16, PT, PT, R16, 0x20, RZ ;  /* 0x0000002010107810 */ /* 0x000fe20007ffe0ff */
[----:B------:R-:W-:Y:S01]  /*0280*/  UISETP.NE.AND UP0, UPT, UR4, 0x4, UPT ;  /* 0x000000040400788c */ /* 0x000fe2000bf05270 */
[----:B------:R-:W-:Y:S02]  /*0290*/  IADD3 R0, PT, PT, R0, 0x20, RZ ;  /* 0x0000002000007810 */ /* 0x000fe40007ffe0ff */
[----:B------:R-:W-:Y:S01]  /*02a0*/  IADD3 R3, PT, PT, R3, 0x1000, RZ ;  /* 0x0000100003037810 */ /* 0x000fe20007ffe0ff */
[----:B--2---:R-:W-:Y:S01]  /*02b0*/  STS [R17], R6 ;  /* 0x0000000611007388 */ /* 0x004fe20000000800 */
[----:B------:R-:W-:Y:S06]  /*02c0*/  BAR.SYNC.DEFER_BLOCKING 0x0 ;  /* 0x0000000000007b1d */ /* 0x000fec0000010000 */
[----:B------:R-:W-:Y:S04]  /*02d0*/  LDS R4, [R19] ;  /* 0x0000000013047984 */ /* 0x000fe80000000800 */
[----:B------:R-:W0:Y:S04]  /*02e0*/  LDS.128 R8, [R21] ;  /* 0x0000000015087984 */ /* 0x000e280000000c00 */
[----:B------:R-:W1:Y:S04]  /*02f0*/  LDS R5, [R19+0x80] ;  /* 0x0000800013057984 */ /* 0x000e680000000800 */
[----:B------:R-:W2:Y:S04]  /*0300*/  LDS R28, [R19+0x100] ;  /* 0x00010000131c7984 */ /* 0x000ea80000000800 */
[----:B------:R-:W3:Y:S04]  /*0310*/  LDS R26, [R19+0x180] ;  /* 0x00018000131a7984 */ /* 0x000ee80000000800 */
[----:B------:R-:W-:Y:S04]  /*0320*/  LDS R27, [R19+0x200] ;  /* 0x00020000131b7984 */ /* 0x000fe80000000800 */
[----:B------:R-:W4:Y:S04]  /*0330*/  LDS.128 R12, [R21+0x10] ;  /* 0x00001000150c7984 */ /* 0x000f280000000c00 */
[----:B------:R-:W5:Y:S04]  /*0340*/  LDS R22, [R19+0x280] ;  /* 0x0002800013167984 */ /* 0x000f680000000800 */
[----:B------:R-:W5:Y:S04]  /*0350*/  LDS R25, [R19+0x300] ;  /* 0x0003000013197984 */ /* 0x000f680000000800 */
[----:B------:R-:W5:Y:S01]  /*0360*/  LDS R24, [R19+0x380] ;  /* 0x0003800013187984 */ /* 0x000f620000000800 */
[----:B0-----:R-:W-:-:S03]  /*0370*/  FFMA R4, R8, R4, R7 ;  /* 0x0000000408047223 */ /* 0x001fc60000000007 */
[----:B------:R-:W-:Y:S01]  /*0380*/  LDS R8, [R19+0x480] ;  /* 0x0004800013087984 */ /* 0x000fe20000000800 */
[----:B-1----:R-:W-:-:S03]  /*0390*/  FFMA R5, R5, R9, R4 ;  /* 0x0000000905057223 */ /* 0x002fc60000000004 */
[----:B------:R-:W-:Y:S01]  /*03a0*/  LDS R9, [R19+0x400] ;  /* 0x0004000013097984 */ /* 0x000fe20000000800 */
[----:B--2---:R-:W-:-:S03]  /*03b0*/  FFMA R29, R28, R10, R5 ;  /* 0x0000000a1c1d7223 */ /* 0x004fc60000000005 */
[----:B------:R-:W0:Y:S01]  /*03c0*/  LDS.128 R4, [R21+0x20] ;  /* 0x0000200015047984 */ /* 0x000e220000000c00 */
[----:B---3--:R-:W-:-:S03]  /*03d0*/  FFMA R29, R26, R11, R29 ;  /* 0x0000000b1a1d7223 */ /* 0x008fc6000000001d */
[----:B------:R-:W1:Y:S04]  /*03e0*/  LDS R11, [R19+0x500] ;  /* 0x00050000130b7984 */ /* 0x000e680000000800 */
[----:B------:R-:W-:Y:S01]  /*03f0*/  LDS R26, [R19+0x880] ;  /* 0x00088000131a7984 */ /* 0x000fe20000000800 */
[----:B----4-:R-:W-:-:S03]  /*0400*/  FFMA R27, R12, R27, R29 ;  /* 0x0000001b0c1b7223 */ /* 0x010fc6000000001d */
[----:B------:R-:W-:Y:S01]  /*0410*/  LDS R28, [R19+0xa80] ;  /* 0x000a8000131c7984 */ /* 0x000fe20000000800 */
[----:B-----5:R-:W-:-:S03]  /*0420*/  FFMA R10, R22, R13, R27 ;  /* 0x0000000d160a7223 */ /* 0x020fc6000000001b */
[----:B------:R-:W2:Y:S01]  /*0430*/  LDS R22, [R19+0x580] ;  /* 0x0005800013167984 */ /* 0x000ea20000000800 */
[----:B------:R-:W-:-:S03]  /*0440*/  FFMA R25, R25, R14, R10 ;  /* 0x0000000e19197223 */ /* 0x000fc6000000000a */
[----:B------:R-:W-:Y:S01]  /*0450*/  LDS R27, [R19+0x700] ;  /* 0x00070000131b7984 */ /* 0x000fe20000000800 */
[----:B------:R-:W-:-:S03]  /*0460*/  FFMA R29, R24, R15, R25 ;  /* 0x0000000f181d7223 */ /* 0x000fc60000000019 */
[----:B------:R-:W-:Y:S04]  /*0470*/  LDS R25, [R19+0x600] ;  /* 0x0006000013197984 */ /* 0x000fe80000000800 */
[----:B------:R-:W3:Y:S04]  /*0480*/  LDS.128 R12, [R21+0x30] ;  /* 0x00003000150c7984 */ /* 0x000ee80000000c00 */
[----:B------:R-:W4:Y:S01]  /*0490*/  LDS R24, [R19+0x680] ;  /* 0x0006800013187984 */ /* 0x000f220000000800 */
[----:B0-----:R-:W-:-:S03]  /*04a0*/  FFMA R9, R4, R9, R29 ;  /* 0x0000000904097223 */ /* 0x001fc6000000001d */
[----:B------:R-:W0:Y:S01]  /*04b0*/  LDS R4, [R19+0x780] ;  /* 0x0007800013047984 */ /* 0x000e220000000800 */
[----:B------:R-:W-:-:S03]  /*04c0*/  FFMA R8, R8, R5, R9 ;  /* 0x0000000508087223 */ /* 0x000fc60000000009 */
[----:B------:R-:W-:Y:S01]  /*04d0*/  LDS R29, [R19+0x800] ;  /* 0x00080000131d7984 */ /* 0x000fe20000000800 */
[----:B-1----:R-:W-:-:S03]  /*04e0*/  FFMA R5, R11, R6, R8 ;  /* 0x000000060b057223 */ /* 0x002fc60000000008 */
[----:B------:R-:W1:Y:S01]  /*04f0*/  LDS.128 R8, [R21+0x40] ;  /* 0x0000400015087984 */ /* 0x000e620000000c00 */
[----:B--2---:R-:W-:-:S03]  /*0500*/  FFMA R5, R22, R7, R5 ;  /* 0x0000000716057223 */ /* 0x004fc60000000005 */
[----:B------:R-:W2:Y:S01]  /*0510*/  LDS R22, [R19+0x900] ;  /* 0x0009000013167984 */ /* 0x000ea20000000800 */
[----:B---3--:R-:W-:-:S03]  /*0520*/  FFMA R5, R12, R25, R5 ;  /* 0x000000190c057223 */ /* 0x008fc60000000005 */
[----:B------:R-:W-:Y:S01]  /*0530*/  LDS R25, [R19+0xa00] ;  /* 0x000a000013197984 */ /* 0x000fe20000000800 */
[----:B----4-:R-:W-:-:S04]  /*0540*/  FFMA R24, R24, R13, R5 ;  /* 0x0000000d18187223 */ /* 0x010fc80000000005 */
[----:B------:R-:W-:Y:S02]  /*0550*/  FFMA R27, R27, R14, R24 ;  /* 0x0000000e1b1b7223 */ /* 0x000fe40000000018 */
[----:B------:R-:W3:Y:S02]  /*0560*/  LDS R24, [R19+0x980] ;  /* 0x0009800013187984 */ /* 0x000ee40000000800 */
[----:B0-----:R-:W-:Y:S02]  /*0570*/  FFMA R15, R4, R15, R27 ;  /* 0x0000000f040f7223 */ /* 0x001fe4000000001b */
[----:B------:R-:W0:Y:S04]  /*0580*/  LDS.128 R4, [R21+0x50] ;  /* 0x0000500015047984 */ /* 0x000e280000000c00 */
[----:B------:R-:W4:Y:S01]  /*0590*/  LDS R27, [R19+0xb00] ;  /* 0x000b0000131b7984 */ /* 0x000f220000000800 */
[----:B-1----:R-:W-:-:S03]  /*05a0*/  FFMA R15, R8, R29, R15 ;  /* 0x0000001d080f7223 */ /* 0x002fc6000000000f */
[----:B------:R-:W1:Y:S01]  /*05b0*/  LDS R8, [R19+0xb80] ;  /* 0x000b800013087984 */ /* 0x000e620000000800 */
[----:B------:R-:W-:-:S03]  /*05c0*/  FFMA R9, R26, R9, R15 ;  /* 0x000000091a097223 */ /* 0x000fc6000000000f */
[----:B------:R-:W-:Y:S01]  /*05d0*/  LDS.128 R12, [R21+0x60] ;  /* 0x00006000150c7984 */ /* 0x000fe20000000c00 */
[----:B--2---:R-:W-:-:S03]  /*05e0*/  FFMA R29, R22, R10, R9 ;  /* 0x0000000a161d7223 */ /* 0x004fc60000000009 */
[----:B------:R-:W2:Y:S04]  /*05f0*/  LDS R9, [R19+0xc00] ;  /* 0x000c000013097984 */ /* 0x000ea80000000800 */
[----:B------:R-:W5:Y:S04]  /*0600*/  LDS R10, [R19+0xc80] ;  /* 0x000c8000130a7984 */ /* 0x000f680000000800 */
[----:B------:R-:W-:Y:S01]  /*0610*/  LDS R22, [R19+0xd80] ;  /* 0x000d800013167984 */ /* 0x000fe20000000800 */
[----:B---3--:R-:W-:-:S04]  /*0620*/  FFMA R11, R24, R11, R29 ;  /* 0x0000000b180b7223 */ /* 0x008fc8000000001d */
[----:B0-----:R-:W-:Y:S02]  /*0630*/  FFMA R11, R4, R25, R11 ;  /* 0x00000019040b7223 */ /* 0x001fe4000000000b */
[----:B------:R-:W-:Y:S02]  /*0640*/  LDS R25, [R19+0xf00] ;  /* 0x000f000013197984 */ /* 0x000fe40000000800 */
[----:B------:R-:W-:Y:S02]  /*0650*/  FFMA R28, R28, R5, R11 ;  /* 0x000000051c1c7223 */ /* 0x000fe4000000000b */
[----:B------:R-:W0:Y:S02]  /*0660*/  LDS R11, [R19+0xd00] ;  /* 0x000d0000130b7984 */ /* 0x000e240000000800 */
[----:B----4-:R-:W-:-:S04]  /*0670*/  FFMA R27, R27, R6, R28 ;  /* 0x000000061b1b7223 */ /* 0x010fc8000000001c */
[----:B-1----:R-:W-:Y:S02]  /*0680*/  FFMA R29, R8, R7, R27 ;  /* 0x00000007081d7223 */ /* 0x002fe4000000001b */
[----:B------:R-:W-:Y:S02]  /*0690*/  LDS R27, [R19+0xe00] ;  /* 0x000e0000131b7984 */ /* 0x000fe40000000800 */
[----:B--2---:R-:W-:Y:S02]  /*06a0*/  FFMA R9, R12, R9, R29 ;  /* 0x000000090c097223 */ /* 0x004fe4000000001d */
[----:B------:R-:W1:Y:S02]  /*06b0*/  LDS.128 R4, [R21+0x70] ;  /* 0x0000700015047984 */ /* 0x000e640000000c00 */
[----:B-----5:R-:W-:Y:S02]  /*06c0*/  FFMA R10, R10, R13, R9 ;  /* 0x0000000d0a0a7223 */ /* 0x020fe40000000009 */
[----:B------:R-:W2:Y:S04]  /*06d0*/  LDS R8, [R19+0xe80] ;  /* 0x000e800013087984 */ /* 0x000ea80000000800 */
[----:B------:R-:W3:Y:S01]  /*06e0*/  LDS R12, [R19+0xf80] ;  /* 0x000f8000130c7984 */ /* 0x000ee20000000800 */
[----:B0-----:R-:W-:-:S04]  /*06f0*/  FFMA R11, R11, R14, R10 ;  /* 0x0000000e0b0b7223 */ /* 0x001fc8000000000a */
[----:B------:R-:W-:-:S04]  /*0700*/  FFMA R11, R22, R15, R11 ;  /* 0x0000000f160b7223 */ /* 0x000fc8000000000b */
[----:B-1----:R-:W-:-:S04]  /*0710*/  FFMA R11, R4, R27, R11 ;  /* 0x0000001b040b7223 */ /* 0x002fc8000000000b */
[----:B--2---:R-:W-:-:S04]  /*0720*/  FFMA R8, R8, R5, R11 ;  /* 0x0000000508087223 */ /* 0x004fc8000000000b */
[----:B------:R-:W-:-:S04]  /*0730*/  FFMA R25, R25, R6, R8 ;  /* 0x0000000619197223 */ /* 0x000fc80000000008 */
[----:B---3--:R-:W-:Y:S01]  /*0740*/  FFMA R7, R12, R7, R25 ;  /* 0x000000070c077223 */ /* 0x008fe20000000019 */
[----:B------:R-:W-:Y:S06]  /*0750*/  BAR.SYNC.DEFER_BLOCKING 0x0 ;  /* 0x0000000000007b1d */ /* 0x000fec0000010000 */
[----:B------:R-:W-:Y:S05]  /*0760*/  BRA.U UP0, `(.L_x_3) ;  /* 0xfffffff900807547 */ /* 0x000fea000b83ffff */
[----:B------:R-:W-:-:S04]  /*0770*/  LOP3.LUT R0, R23, R20, RZ, 0xfc, !PT ;  /* 0x0000001417007212 */ /* 0x000fc800078efcff */
[----:B------:R-:W-:-:S13]  /*0780*/  ISETP.GT.U32.AND P0, PT, R0, 0x7f, PT ;  /* 0x0000007f0000780c */ /* 0x000fda0003f04070 */
[----:B------:R-:W-:Y:S05]  /*0790*/  @P0 EXIT ;  /* 0x000000000000094d */ /* 0x000fea0003800000 */
[----:B------:R-:W0:Y:S01]  /*07a0*/  LDC.64 R2, c[0x0][0x390] ;  /* 0x0000e400ff027b82 */ /* 0x000e220000000a00 */
[----:B------:R-:W-:-:S05]  /*07b0*/  LEA R23, R23, R20, 0x7 ;  /* 0x0000001417177211 */ /* 0x000fca00078e38ff */
[----:B0-----:R-:W-:-:S05]  /*07c0*/  IMAD.WIDE.U32 R2, R23, 0x4, R2 ;  /* 0x0000000417027825 */ /* 0x001fca00078e0002 */
[----:B------:R-:W-:Y:S01]  /*07d0*/  STG.E desc[UR8][R2.64], R7 ;  /* 0x0000000702007986 */ /* 0x000fe2000c101908 */
[----:B------:R-:W-:Y:S05]  /*07e0*/  EXIT ;  /* 0x000000000000794d */ /* 0x000fea0003800000 */
.L_x_4:
        /* <DEDUP_REMOVED lines=9> */
.L_x_11:


//--------------------- .text.prodKern            --------------------------
	.section	.text.prodKern,"ax",@progbits
	.align	128
        .global         prodKern
        .type           prodKern,@function
        .size           prodKern,(.L_x_12 - prodKern)
        .other          prodKern,@"STO_CUDA_ENTRY STV_DEFAULT"
prodKern:
.text.prodKern:
[----:B------:R-:W-:Y:S01]  /*0000*/  LDC R1, c[0x0][0x37c] ;  /* 0x0000df00ff017b82 */ /* 0x000fe20000000800 */
[----:B------:R-:W0:Y:S07]  /*0010*/  S2R R3, SR_TID.X ;  /* 0x0000000000037919 */ /* 0x000e2e0000002100 */
[----:B------:R-:W0:Y:S01]  /*0020*/  S2UR UR4, SR_CTAID.X ;  /* 0x00000000000479c3 */ /* 0x000e220000002500 */
[----:B------:R-:W1:Y:S07]  /*0030*/  LDCU.64 UR6, c[0x0][0x380] ;  /* 0x00007000ff0677ac */ /* 0x000e6e0008000a00 */
[----:B------:R-:W0:Y:S02]  /*0040*/  LDC R0, c[0x0][0x360] ;  /* 0x0000d800ff007b82 */ /* 0x000e240000000800 */
[----:B0-----:R-:W-:-:S05]  /*0050*/  IMAD R0, R0, UR4, R3 ;  /* 0x0000000400007c24 */ /* 0x001fca000f8e0203 */
[----:B-1----:R-:W-:Y:S02]  /*0060*/  ISETP.GE.U32.AND P0, PT, R0, UR6, PT ;  /* 0x0000000600007c0c */ /* 0x002fe4000bf06070 */
[----:B------:R-:W-:-:S04]  /*0070*/  SHF.R.S32.HI R3, RZ, 0x1f, R0 ;  /* 0x0000001fff037819 */ /* 0x000fc80000011400 */
[----:B------:R-:W-:-:S13]  /*0080*/  ISETP.GE.U32.AND.EX P0, PT, R3, UR7, PT, P0 ;  /* 0x0000000703007c0c */ /* 0x000fda000bf06100 */
[----:B------:R-:W-:Y:S05]  /*0090*/  @P0 EXIT ;  /* 0x000000000000094d */ /* 0x000fea0003800000 */
[----:B------:R-:W0:Y:S01]  /*00a0*/  LDCU.128 UR8, c[0x0][0x390] ;  /* 0x00007200ff0877ac */ /* 0x000e220008000c00 */
[C---:B------:R-:W-:Y:S01]  /*00b0*/  IMAD.SHL.U32 R6, R0.reuse, 0x4, RZ ;  /* 0x0000000400067824 */ /* 0x040fe200078e00ff */
[----:B------:R-:W-:Y:S01]  /*00c0*/  SHF.L.U64.HI R0, R0, 0x2, R3 ;  /* 0x0000000200007819 */ /* 0x000fe20000010203 */
[----:B------:R-:W1:Y:S01]  /*00d0*/  LDCU.64 UR6, c[0x0][0x388] ;  /* 0x00007100ff0677ac */ /* 0x000e620008000a00 */
[----:B------:R-:W2:Y:S02]  /*00e0*/  LDCU.64 UR4, c[0x0][0x358] ;  /* 0x00006b00ff0477ac */ /* 0x000ea40008000a00 */
[C---:B0-----:R-:W-:Y:S02]  /*00f0*/  IADD3 R4, P1, PT, R6.reuse, UR8, RZ ;  /* 0x0000000806047c10 */ /* 0x041fe4000ff3e0ff */
[----:B-1----:R-:W-:Y:S02]  /*0100*/  IADD3 R2, P0, PT, R6, UR6, RZ ;  /* 0x0000000606027c10 */ /* 0x002fe4000ff1e0ff */
[----:B------:R-:W-:-:S02]  /*0110*/  IADD3.X R5, PT, PT, R0, UR9, RZ, P1, !PT ;  /* 0x0000000900057c10 */ /* 0x000fc40008ffe4ff */
[----:B------:R-:W-:-:S04]  /*0120*/  IADD3.X R3, PT, PT, R0, UR7, RZ, P0, !PT ;  /* 0x0000000700037c10 */ /* 0x000fc800087fe4ff */
[----:B--2---:R-:W2:Y:S04]  /*0130*/  LDG.E R5, desc[UR4][R4.64] ;  /* 0x0000000404057981 */ /* 0x004ea8000c1e1900 */
[----:B------:R-:W2:Y:S01]  /*0140*/  LDG.E R2, desc[UR4][R2.64] ;  /* 0x0000000402027981 */ /* 0x000ea2000c1e1900 */
[----:B------:R-:W-:-:S04]  /*0150*/  IADD3 R6, P0, PT, R6, UR10, RZ ;  /* 0x0000000a06067c10 */ /* 0x000fc8000ff1e0ff */
[----:B------:R-:W-:Y:S01]  /*0160*/  IADD3.X R7, PT, PT, R0, UR11, RZ, P0, !PT ;  /* 0x0000000b00077c10 */ /* 0x000fe200087fe4ff */
[----:B--2---:R-:W-:-:S05]  /*0170*/  IMAD R9, R2, R5, RZ ;  /* 0x0000000502097224 */ /* 0x004fca00078e02ff */
[----:B------:R-:W-:Y:S01]  /*0180*/  STG.E desc[UR4][R6.64], R9 ;  /* 0x0000000906007986 */ /* 0x000fe2000c101904 */
[----:B------:R-:W-:Y:S05]  /*0190*/  EXIT ;  /* 0x000000000000794d */ /* 0x000fea0003800000 */
.L_x_5:
        /* <DEDUP_REMOVED lines=14> */
.L_x_12:


//--------------------- .text.sumKern             --------------------------
	.section	.text.sumKern,"ax",@progbits
	.align	128
        .global         sumKern
        .type           sumKern,@function
        .size           sumKern,(.L_x_13 - sumKern)
        .other          sumKern,@"STO_CUDA_ENTRY STV_DEFAULT"
sumKern:
.text.sumKern:
[----:B------:R-:W-:Y:S01]  /*0000*/  LDC R1, c[0x0][0x37c] ;  /* 0x0000df00ff017b82 */ /* 0x000fe20000000800 */
[----:B------:R-:W0:Y:S07]  /*0010*/  S2R R8, SR_TID.X ;  /* 0x0000000000087919 */ /* 0x000e2e0000002100 */
[----:B------:R-:W1:Y:S01]  /*0020*/  LDC.64 R6, c[0x0][0x380] ;  /* 0x0000e000ff067b82 */ /* 0x000e620000000a00 */
[----:B------:R-:W2:Y:S01]  /*0030*/  LDCU.64 UR8, c[0x0][0x358] ;  /* 0x00006b00ff0877ac */ /* 0x000ea20008000a00 */
[----:B------:R-:W3:Y:S01]  /*0040*/  LDCU UR4, c[0x0][0x360] ;  /* 0x00006c00ff0477ac */ /* 0x000ee20008000800 */
[----:B------:R-:W-:Y:S01]  /*0050*/  UMOV UR6, 0x1 ;  /* 0x0000000100067882 */ /* 0x000fe20000000000 */
[----:B0-23--:R-:W-:-:S07]  /*0060*/  SHF.L.U32 R0, R8, 0x1, RZ ;  /* 0x0000000108007819 */ /* 0x00dfce00000006ff */
.L_x_8:
[----:B------:R-:W-:Y:S01]  /*0070*/  ISETP.GE.U32.AND P0, PT, R8, UR4, PT ;  /* 0x0000000408007c0c */ /* 0x000fe2000bf06070 */
[----:B------:R-:W-:-:S12]  /*0080*/  BSSY.RECONVERGENT B0, `(.L_x_6) ;  /* 0x000000a000007945 */ /* 0x000fd80003800200 */
[----:B0-----:R-:W-:Y:S05]  /*0090*/  @P0 BRA `(.L_x_7) ;  /* 0x0000000000200947 */ /* 0x001fea0003800000 */
[----:B------:R-:W-:-:S05]  /*00a0*/  IMAD R5, R0, UR6, RZ ;  /* 0x0000000600057c24 */ /* 0x000fca000f8e02ff */
[C---:B------:R-:W-:Y:S01]  /*00b0*/  IADD3 R3, PT, PT, R5.reuse, UR6, RZ ;  /* 0x0000000605037c10 */ /* 0x040fe2000fffe0ff */
[----:B-1----:R-:W-:-:S04]  /*00c0*/  IMAD.WIDE R4, R5, 0x4, R6 ;  /* 0x0000000405047825 */ /* 0x002fc800078e0206 */
[----:B------:R-:W-:Y:S01]  /*00d0*/  IMAD.WIDE R2, R3, 0x4, R6 ;  /* 0x0000000403027825 */ /* 0x000fe200078e0206 */
[----:B------:R-:W2:Y:S05]  /*00e0*/  LDG.E R9, desc[UR8][R4.64] ;  /* 0x0000000804097981 */ /* 0x000eaa000c1e1900 */
[----:B------:R-:W2:Y:S02]  /*00f0*/  LDG.E R2, desc[UR8][R2.64] ;  /* 0x0000000802027981 */ /* 0x000ea4000c1e1900 */
[----:B--2---:R-:W-:-:S05]  /*0100*/  IADD3 R9, PT, PT, R2, R9, RZ ;  /* 0x0000000902097210 */ /* 0x004fca0007ffe0ff */
[----:B------:R0:W-:Y:S02]  /*0110*/  STG.E desc[UR8][R4.64], R9 ;  /* 0x0000000904007986 */ /* 0x0001e4000c101908 */
.L_x_7:
[----:B------:R-:W-:Y:S05]  /*0120*/  BSYNC.RECONVERGENT B0 ;  /* 0x0000000000007941 */ /* 0x000fea0003800200 */
.L_x_6:
[----:B------:R-:W-:Y:S01]  /*0130*/  BAR.SYNC.DEFER_BLOCKING 0x0 ;  /* 0x0000000000007b1d */ /* 0x000fe20000010000 */
[----:B------:R-:W-:Y:S02]  /*0140*/  UISETP.GT.U32.AND UP0, UPT, UR4, 0x1, UPT ;  /* 0x000000010400788c */ /* 0x000fe4000bf04070 */
[----:B------:R-:W-:Y:S02]  /*0150*/  USHF.R.U32.HI UR5, URZ, 0x1, UR4 ;  /* 0x00000001ff057899 */ /* 0x000fe40008011604 */
[----:B------:R-:W-:-:S05]  /*0160*/  USHF.L.U32 UR6, UR6, 0x1, URZ ;  /* 0x0000000106067899 */ /* 0x000fca00080006ff */
[----:B------:R-:W-:Y:S01]  /*0170*/  UMOV UR4, UR5 ;  /* 0x0000000500047c82 */ /* 0x000fe20008000000 */
[----:B------:R-:W-:Y:S06]  /*0180*/  BRA.U UP0, `(.L_x_8) ;  /* 0xfffffffd00b87547 */ /* 0x000fec000b83ffff */
[----:B------:R-:W-:-:S13]  /*0190*/  ISETP.NE.AND P0, PT, R8, RZ, PT ;  /* 0x000000ff0800720c */ /* 0x000fda0003f05270 */
[----:B------:R-:W-:Y:S05]  /*01a0*/  @P0 EXIT ;  /* 0x000000000000094d */ /* 0x000fea0003800000 */
[----:B------:R-:W2:Y:S02]  /*01b0*/  LDC.64 R2, c[0x0][0x380] ;  /* 0x0000e000ff027b82 */ /* 0x000ea40000000a00 */
[----:B--2---:R-:W2:Y:S06]  /*01c0*/  LDG.E R3, desc[UR8][R2.64] ;  /* 0x0000000802037981 */ /* 0x004eac000c1e1900 */
[----:B0-----:R-:W2:Y:S02]  /*01d0*/  LDC.64 R4, c[0x0][0x388] ;  /* 0x0000e200ff047b82 */ /* 0x001ea40000000a00 */
[----:B--2---:R-:W-:Y:S01]  /*01e0*/  STG.E desc[UR8][R4.64], R3 ;  /* 0x0000000304007986 */ /* 0x004fe2000c101908 */
[----:B------:R-:W-:Y:S05]  /*01f0*/  EXIT ;  /* 0x000000000000794d */ /* 0x000fea0003800000 */
.L_x_9:
        /* <DEDUP_REMOVED lines=16> */
.L_x_13:


//--------------------- .nv.shared.sgemm          --------------------------
	.section	.nv.shared.sgemm,"aw",@nobits
	.sectionflags	@""
	.align	4
.nv.shared.sgemm:
	.zero		1536


//--------------------- .nv.shared.reserved.0     --------------------------
	.section	.nv.shared.reserved.0,"aw",@nobits
	.weak		__nv_reservedSMEM_offset_0_alias
	.size		__nv_reservedSMEM_offset_0_alias, 0, 64
	.other		__nv_reservedSMEM_offset_0_alias,@"STO_CUDA_RESERVED_SHARED STV_DEFAULT"
__nv_reservedSMEM_offset_0_alias:
	.zero		0
	.zero		64


//--------------------- .nv.shared.matmul         --------------------------
	.section	.nv.shared.matmul,"aw",@nobits
	.sectionflags	@""
	.align	4
.nv.shared.matmul:
	.zero		9216


//--------------------- .nv.constant0.sgemm       --------------------------
	.section	.nv.constant0.sgemm,"a",@progbits
	.sectionflags	@""
	.align	4
.nv.constant0.sgemm:
	.zero		920


//--------------------- .nv.constant0.matmul      --------------------------
	.section	.nv.constant0.matmul,"a",@progbits
	.sectionflags	@""
	.align	4
.nv.constant0.matmul:
	.zero		920


//--------------------- .nv.constant0.prodKern    --------------------------
	.section	.nv.constant0.prodKern,"a",@progbits
	.sectionflags	@""
	.align	4
.nv.constant0.prodKern:
	.zero		928


//--------------------- .nv.constant0.sumKern     --------------------------
	.section	.nv.constant0.sumKern,"a",@progbits
	.sectionflags	@""
	.align	4
.nv.constant0.sumKern:
	.zero		912


//--------------------- SYMBOLS --------------------------

	.type		.nv.reservedSmem.offset0,@object
	.size		.nv.reservedSmem.offset0,0x4
	.type		.nv.reservedSmem.cap,@object
	.size		.nv.reservedSmem.cap,0x4
